//
// Generated by NVIDIA NVVM Compiler
//
// Compiler Build ID: CL-36424714
// Cuda compilation tools, release 13.0, V13.0.88
// Based on NVVM 20.0.0
//

.version 9.0
.target sm_100
.address_size 64

	// .globl	_Z6phase1Pjiiii
// _ZZ6phase1PjiiiiE5pivot has been demoted
// _ZZ7phase2aPjiiiiE5pivot has been demoted
// _ZZ7phase2aPjiiiiE5block has been demoted
// _ZZ7phase2bPjiiiiE5pivot has been demoted
// _ZZ7phase2bPjiiiiE5block has been demoted
// _ZZ6phase3PjiiiiiE4iref has been demoted
// _ZZ6phase3PjiiiiiE4jref has been demoted

.visible .entry _Z6phase1Pjiiii(
	.param .u64 .ptr .align 1 _Z6phase1Pjiiii_param_0,
	.param .u32 _Z6phase1Pjiiii_param_1,
	.param .u32 _Z6phase1Pjiiii_param_2,
	.param .u32 _Z6phase1Pjiiii_param_3,
	.param .u32 _Z6phase1Pjiiii_param_4
)
{
	.reg .pred 	%p<13>;
	.reg .b32 	%r<87>;
	.reg .b64 	%rd<7>;
	// demoted variable
	.shared .align 4 .b8 _ZZ6phase1PjiiiiE5pivot[2304];
	ld.param.u64 	%rd2, [_Z6phase1Pjiiii_param_0];
	ld.param.u32 	%r41, [_Z6phase1Pjiiii_param_2];
	ld.param.u32 	%r42, [_Z6phase1Pjiiii_param_3];
	ld.param.u32 	%r43, [_Z6phase1Pjiiii_param_4];
	mov.u32 	%r1, %tid.y;
	add.s32 	%r2, %r42, %r1;
	mov.u32 	%r3, %tid.x;
	add.s32 	%r4, %r42, %r3;
	max.s32 	%r44, %r2, %r4;
	setp.ge.s32 	%p1, %r44, %r41;
	@%p1 bra 	$L__BB0_19;
	cvta.to.global.u64 	%rd3, %rd2;
	mov.u32 	%r45, %ntid.x;
	add.s32 	%r5, %r42, %r45;
	setp.lt.u32 	%p2, %r5, %r41;
	sub.s32 	%r46, %r41, %r42;
	selp.b32 	%r6, %r45, %r46, %p2;
	mul.lo.s32 	%r47, %r2, %r43;
	cvt.s64.s32 	%rd4, %r47;
	add.s64 	%rd5, %rd3, %rd4;
	mul.wide.s32 	%rd6, %r4, 4;
	add.s64 	%rd1, %rd5, %rd6;
	ld.global.u32 	%r86, [%rd1];
	mov.u32 	%r48, _ZZ6phase1PjiiiiE5pivot;
	mad.lo.s32 	%r49, %r1, 96, %r48;
	shl.b32 	%r50, %r3, 2;
	add.s32 	%r8, %r49, %r50;
	st.shared.u32 	[%r8], %r86;
	setp.lt.s32 	%p3, %r6, 1;
	@%p3 bra 	$L__BB0_18;
	min.u32 	%r52, %r41, %r5;
	and.b32  	%r9, %r6, 3;
	sub.s32 	%r53, %r42, %r52;
	setp.gt.u32 	%p4, %r53, -4;
	mov.b32 	%r81, 0;
	@%p4 bra 	$L__BB0_13;
	and.b32  	%r81, %r6, 2147483644;
	neg.s32 	%r78, %r81;
	add.s32 	%r77, %r49, 8;
	add.s32 	%r57, %r50, %r48;
	add.s32 	%r76, %r57, 192;
$L__BB0_4:
	bar.sync 	0;
	ld.shared.u32 	%r58, [%r8];
	ld.shared.u32 	%r59, [%r77+-8];
	ld.shared.u32 	%r60, [%r76+-192];
	add.s32 	%r17, %r60, %r59;
	setp.le.u32 	%p5, %r58, %r17;
	@%p5 bra 	$L__BB0_6;
	st.shared.u32 	[%r8], %r17;
$L__BB0_6:
	bar.sync 	0;
	ld.shared.u32 	%r61, [%r8];
	ld.shared.u32 	%r62, [%r77+-4];
	ld.shared.u32 	%r63, [%r76+-96];
	add.s32 	%r18, %r63, %r62;
	setp.le.u32 	%p6, %r61, %r18;
	@%p6 bra 	$L__BB0_8;
	st.shared.u32 	[%r8], %r18;
$L__BB0_8:
	bar.sync 	0;
	ld.shared.u32 	%r64, [%r8];
	ld.shared.u32 	%r65, [%r77];
	ld.shared.u32 	%r66, [%r76];
	add.s32 	%r19, %r66, %r65;
	setp.le.u32 	%p7, %r64, %r19;
	@%p7 bra 	$L__BB0_10;
	st.shared.u32 	[%r8], %r19;
$L__BB0_10:
	bar.sync 	0;
	ld.shared.u32 	%r86, [%r8];
	ld.shared.u32 	%r67, [%r77+4];
	ld.shared.u32 	%r68, [%r76+96];
	add.s32 	%r21, %r68, %r67;
	setp.le.u32 	%p8, %r86, %r21;
	@%p8 bra 	$L__BB0_12;
	st.shared.u32 	[%r8], %r21;
	mov.u32 	%r86, %r21;
$L__BB0_12:
	add.s32 	%r78, %r78, 4;
	add.s32 	%r77, %r77, 16;
	add.s32 	%r76, %r76, 384;
	setp.ne.s32 	%p9, %r78, 0;
	@%p9 bra 	$L__BB0_4;
$L__BB0_13:
	setp.eq.s32 	%p10, %r9, 0;
	@%p10 bra 	$L__BB0_18;
	mad.lo.s32 	%r70, %r81, 96, %r50;
	add.s32 	%r84, %r48, %r70;
	shl.b32 	%r72, %r81, 2;
	mad.lo.s32 	%r73, %r1, 96, %r72;
	add.s32 	%r83, %r48, %r73;
	neg.s32 	%r82, %r9;
$L__BB0_15:
	.pragma "nounroll";
	bar.sync 	0;
	ld.shared.u32 	%r86, [%r8];
	ld.shared.u32 	%r74, [%r83];
	ld.shared.u32 	%r75, [%r84];
	add.s32 	%r35, %r75, %r74;
	setp.le.u32 	%p11, %r86, %r35;
	@%p11 bra 	$L__BB0_17;
	st.shared.u32 	[%r8], %r35;
	mov.u32 	%r86, %r35;
$L__BB0_17:
	add.s32 	%r84, %r84, 96;
	add.s32 	%r83, %r83, 4;
	add.s32 	%r82, %r82, 1;
	setp.ne.s32 	%p12, %r82, 0;
	@%p12 bra 	$L__BB0_15;
$L__BB0_18:
	st.global.u32 	[%rd1], %r86;
$L__BB0_19:
	ret;

}
	// .globl	_Z7phase2aPjiiii
.visible .entry _Z7phase2aPjiiii(
	.param .u64 .ptr .align 1 _Z7phase2aPjiiii_param_0,
	.param .u32 _Z7phase2aPjiiii_param_1,
	.param .u32 _Z7phase2aPjiiii_param_2,
	.param .u32 _Z7phase2aPjiiii_param_3,
	.param .u32 _Z7phase2aPjiiii_param_4
)
{
	.reg .pred 	%p<16>;
	.reg .b32 	%r<108>;
	.reg .b64 	%rd<11>;
	// demoted variable
	.shared .align 4 .b8 _ZZ7phase2aPjiiiiE5pivot[2304];
	// demoted variable
	.shared .align 4 .b8 _ZZ7phase2aPjiiiiE5block[2304];
	ld.param.u64 	%rd3, [_Z7phase2aPjiiii_param_0];
	ld.param.u32 	%r47, [_Z7phase2aPjiiii_param_1];
	ld.param.u32 	%r48, [_Z7phase2aPjiiii_param_2];
	ld.param.u32 	%r49, [_Z7phase2aPjiiii_param_3];
	ld.param.u32 	%r50, [_Z7phase2aPjiiii_param_4];
	cvta.to.global.u64 	%rd1, %rd3;
	mov.u32 	%r1, %ctaid.y;
	setp.eq.s32 	%p1, %r1, %r47;
	@%p1 bra 	$L__BB1_24;
	mov.u32 	%r52, %ntid.y;
	mov.u32 	%r2, %tid.y;
	mad.lo.s32 	%r3, %r1, %r52, %r2;
	mov.u32 	%r53, %ntid.x;
	mov.u32 	%r4, %tid.x;
	mad.lo.s32 	%r5, %r47, %r53, %r4;
	add.s32 	%r6, %r49, %r53;
	setp.lt.u32 	%p2, %r6, %r48;
	sub.s32 	%r54, %r48, %r49;
	selp.b32 	%r7, %r53, %r54, %p2;
	add.s32 	%r8, %r49, %r2;
	add.s32 	%r9, %r49, %r4;
	mov.b32 	%r95, 10000000;
	max.u32 	%r55, %r8, %r9;
	setp.ge.u32 	%p3, %r55, %r48;
	@%p3 bra 	$L__BB1_3;
	mul.lo.s32 	%r56, %r8, %r50;
	cvt.u64.u32 	%rd4, %r56;
	add.s64 	%rd5, %rd1, %rd4;
	mul.wide.u32 	%rd6, %r9, 4;
	add.s64 	%rd7, %rd5, %rd6;
	ld.global.u32 	%r95, [%rd7];
$L__BB1_3:
	mov.u32 	%r58, _ZZ7phase2aPjiiiiE5pivot;
	mad.lo.s32 	%r59, %r2, 96, %r58;
	shl.b32 	%r60, %r4, 2;
	add.s32 	%r61, %r59, %r60;
	st.shared.u32 	[%r61], %r95;
	mul.lo.s32 	%r62, %r50, %r3;
	cvt.s64.s32 	%rd8, %r62;
	add.s64 	%rd9, %rd1, %rd8;
	mul.wide.s32 	%rd10, %r5, 4;
	add.s64 	%rd2, %rd9, %rd10;
	mov.b32 	%r107, 10000000;
	max.s32 	%r63, %r3, %r5;
	setp.ge.s32 	%p4, %r63, %r48;
	@%p4 bra 	$L__BB1_5;
	ld.global.u32 	%r107, [%rd2];
$L__BB1_5:
	mov.u32 	%r64, _ZZ7phase2aPjiiiiE5block;
	mad.lo.s32 	%r65, %r2, 96, %r64;
	add.s32 	%r14, %r65, %r60;
	st.shared.u32 	[%r14], %r107;
	setp.ge.s32 	%p5, %r63, %r48;
	@%p5 bra 	$L__BB1_24;
	setp.lt.s32 	%p6, %r7, 1;
	@%p6 bra 	$L__BB1_23;
	min.u32 	%r69, %r48, %r6;
	and.b32  	%r15, %r7, 3;
	sub.s32 	%r70, %r49, %r69;
	setp.gt.u32 	%p7, %r70, -4;
	mov.b32 	%r102, 0;
	@%p7 bra 	$L__BB1_18;
	and.b32  	%r102, %r7, 2147483644;
	neg.s32 	%r99, %r102;
	add.s32 	%r98, %r65, 8;
	add.s32 	%r75, %r60, %r58;
	add.s32 	%r97, %r75, 192;
$L__BB1_9:
	bar.sync 	0;
	ld.shared.u32 	%r76, [%r14];
	ld.shared.u32 	%r77, [%r98+-8];
	ld.shared.u32 	%r78, [%r97+-192];
	add.s32 	%r23, %r78, %r77;
	setp.le.u32 	%p8, %r76, %r23;
	@%p8 bra 	$L__BB1_11;
	st.shared.u32 	[%r14], %r23;
$L__BB1_11:
	bar.sync 	0;
	ld.shared.u32 	%r79, [%r14];
	ld.shared.u32 	%r80, [%r98+-4];
	ld.shared.u32 	%r81, [%r97+-96];
	add.s32 	%r24, %r81, %r80;
	setp.le.u32 	%p9, %r79, %r24;
	@%p9 bra 	$L__BB1_13;
	st.shared.u32 	[%r14], %r24;
$L__BB1_13:
	bar.sync 	0;
	ld.shared.u32 	%r82, [%r14];
	ld.shared.u32 	%r83, [%r98];
	ld.shared.u32 	%r84, [%r97];
	add.s32 	%r25, %r84, %r83;
	setp.le.u32 	%p10, %r82, %r25;
	@%p10 bra 	$L__BB1_15;
	st.shared.u32 	[%r14], %r25;
$L__BB1_15:
	bar.sync 	0;
	ld.shared.u32 	%r107, [%r14];
	ld.shared.u32 	%r85, [%r98+4];
	ld.shared.u32 	%r86, [%r97+96];
	add.s32 	%r27, %r86, %r85;
	setp.le.u32 	%p11, %r107, %r27;
	@%p11 bra 	$L__BB1_17;
	st.shared.u32 	[%r14], %r27;
	mov.u32 	%r107, %r27;
$L__BB1_17:
	add.s32 	%r99, %r99, 4;
	add.s32 	%r98, %r98, 16;
	add.s32 	%r97, %r97, 384;
	setp.ne.s32 	%p12, %r99, 0;
	@%p12 bra 	$L__BB1_9;
$L__BB1_18:
	setp.eq.s32 	%p13, %r15, 0;
	@%p13 bra 	$L__BB1_23;
	mad.lo.s32 	%r88, %r102, 96, %r60;
	add.s32 	%r105, %r58, %r88;
	shl.b32 	%r90, %r102, 2;
	mad.lo.s32 	%r91, %r2, 96, %r90;
	add.s32 	%r104, %r64, %r91;
	neg.s32 	%r103, %r15;
$L__BB1_20:
	.pragma "nounroll";
	bar.sync 	0;
	ld.shared.u32 	%r107, [%r14];
	ld.shared.u32 	%r93, [%r104];
	ld.shared.u32 	%r94, [%r105];
	add.s32 	%r41, %r94, %r93;
	setp.le.u32 	%p14, %r107, %r41;
	@%p14 bra 	$L__BB1_22;
	st.shared.u32 	[%r14], %r41;
	mov.u32 	%r107, %r41;
$L__BB1_22:
	add.s32 	%r105, %r105, 96;
	add.s32 	%r104, %r104, 4;
	add.s32 	%r103, %r103, 1;
	setp.ne.s32 	%p15, %r103, 0;
	@%p15 bra 	$L__BB1_20;
$L__BB1_23:
	st.global.u32 	[%rd2], %r107;
$L__BB1_24:
	ret;

}
	// .globl	_Z7phase2bPjiiii
.visible .entry _Z7phase2bPjiiii(
	.param .u64 .ptr .align 1 _Z7phase2bPjiiii_param_0,
	.param .u32 _Z7phase2bPjiiii_param_1,
	.param .u32 _Z7phase2bPjiiii_param_2,
	.param .u32 _Z7phase2bPjiiii_param_3,
	.param .u32 _Z7phase2bPjiiii_param_4
)
{
	.reg .pred 	%p<16>;
	.reg .b32 	%r<108>;
	.reg .b64 	%rd<11>;
	// demoted variable
	.shared .align 4 .b8 _ZZ7phase2bPjiiiiE5pivot[2304];
	// demoted variable
	.shared .align 4 .b8 _ZZ7phase2bPjiiiiE5block[2304];
	ld.param.u64 	%rd3, [_Z7phase2bPjiiii_param_0];
	ld.param.u32 	%r47, [_Z7phase2bPjiiii_param_1];
	ld.param.u32 	%r48, [_Z7phase2bPjiiii_param_2];
	ld.param.u32 	%r49, [_Z7phase2bPjiiii_param_3];
	ld.param.u32 	%r50, [_Z7phase2bPjiiii_param_4];
	cvta.to.global.u64 	%rd1, %rd3;
	mov.u32 	%r1, %ctaid.x;
	setp.eq.s32 	%p1, %r1, %r47;
	@%p1 bra 	$L__BB2_24;
	mov.u32 	%r52, %ntid.y;
	mov.u32 	%r2, %tid.y;
	mad.lo.s32 	%r3, %r47, %r52, %r2;
	mov.u32 	%r53, %ntid.x;
	mov.u32 	%r4, %tid.x;
	mad.lo.s32 	%r5, %r1, %r53, %r4;
	add.s32 	%r6, %r49, %r53;
	setp.lt.u32 	%p2, %r6, %r48;
	sub.s32 	%r54, %r48, %r49;
	selp.b32 	%r7, %r53, %r54, %p2;
	add.s32 	%r8, %r49, %r2;
	add.s32 	%r9, %r49, %r4;
	mov.b32 	%r95, 10000000;
	max.u32 	%r55, %r8, %r9;
	setp.ge.u32 	%p3, %r55, %r48;
	@%p3 bra 	$L__BB2_3;
	mul.lo.s32 	%r56, %r8, %r50;
	cvt.u64.u32 	%rd4, %r56;
	add.s64 	%rd5, %rd1, %rd4;
	mul.wide.u32 	%rd6, %r9, 4;
	add.s64 	%rd7, %rd5, %rd6;
	ld.global.u32 	%r95, [%rd7];
$L__BB2_3:
	mov.u32 	%r58, _ZZ7phase2bPjiiiiE5pivot;
	mad.lo.s32 	%r59, %r2, 96, %r58;
	shl.b32 	%r60, %r4, 2;
	add.s32 	%r61, %r59, %r60;
	st.shared.u32 	[%r61], %r95;
	mul.lo.s32 	%r62, %r50, %r3;
	cvt.s64.s32 	%rd8, %r62;
	add.s64 	%rd9, %rd1, %rd8;
	mul.wide.s32 	%rd10, %r5, 4;
	add.s64 	%rd2, %rd9, %rd10;
	mov.b32 	%r107, 10000000;
	max.s32 	%r63, %r5, %r3;
	setp.ge.s32 	%p4, %r63, %r48;
	@%p4 bra 	$L__BB2_5;
	ld.global.u32 	%r107, [%rd2];
$L__BB2_5:
	mov.u32 	%r64, _ZZ7phase2bPjiiiiE5block;
	mad.lo.s32 	%r65, %r2, 96, %r64;
	add.s32 	%r14, %r65, %r60;
	st.shared.u32 	[%r14], %r107;
	setp.ge.s32 	%p5, %r63, %r48;
	@%p5 bra 	$L__BB2_24;
	setp.lt.s32 	%p6, %r7, 1;
	@%p6 bra 	$L__BB2_23;
	min.u32 	%r69, %r48, %r6;
	and.b32  	%r15, %r7, 3;
	sub.s32 	%r70, %r49, %r69;
	setp.gt.u32 	%p7, %r70, -4;
	mov.b32 	%r102, 0;
	@%p7 bra 	$L__BB2_18;
	and.b32  	%r102, %r7, 2147483644;
	neg.s32 	%r99, %r102;
	add.s32 	%r98, %r59, 8;
	add.s32 	%r75, %r60, %r64;
	add.s32 	%r97, %r75, 192;
$L__BB2_9:
	bar.sync 	0;
	ld.shared.u32 	%r76, [%r14];
	ld.shared.u32 	%r77, [%r97+-192];
	ld.shared.u32 	%r78, [%r98+-8];
	add.s32 	%r23, %r78, %r77;
	setp.le.u32 	%p8, %r76, %r23;
	@%p8 bra 	$L__BB2_11;
	st.shared.u32 	[%r14], %r23;
$L__BB2_11:
	bar.sync 	0;
	ld.shared.u32 	%r79, [%r14];
	ld.shared.u32 	%r80, [%r97+-96];
	ld.shared.u32 	%r81, [%r98+-4];
	add.s32 	%r24, %r81, %r80;
	setp.le.u32 	%p9, %r79, %r24;
	@%p9 bra 	$L__BB2_13;
	st.shared.u32 	[%r14], %r24;
$L__BB2_13:
	bar.sync 	0;
	ld.shared.u32 	%r82, [%r14];
	ld.shared.u32 	%r83, [%r97];
	ld.shared.u32 	%r84, [%r98];
	add.s32 	%r25, %r84, %r83;
	setp.le.u32 	%p10, %r82, %r25;
	@%p10 bra 	$L__BB2_15;
	st.shared.u32 	[%r14], %r25;
$L__BB2_15:
	bar.sync 	0;
	ld.shared.u32 	%r107, [%r14];
	ld.shared.u32 	%r85, [%r97+96];
	ld.shared.u32 	%r86, [%r98+4];
	add.s32 	%r27, %r86, %r85;
	setp.le.u32 	%p11, %r107, %r27;
	@%p11 bra 	$L__BB2_17;
	st.shared.u32 	[%r14], %r27;
	mov.u32 	%r107, %r27;
$L__BB2_17:
	add.s32 	%r99, %r99, 4;
	add.s32 	%r98, %r98, 16;
	add.s32 	%r97, %r97, 384;
	setp.ne.s32 	%p12, %r99, 0;
	@%p12 bra 	$L__BB2_9;
$L__BB2_18:
	setp.eq.s32 	%p13, %r15, 0;
	@%p13 bra 	$L__BB2_23;
	shl.b32 	%r87, %r102, 2;
	mad.lo.s32 	%r88, %r2, 96, %r87;
	add.s32 	%r105, %r58, %r88;
	mad.lo.s32 	%r91, %r102, 96, %r60;
	add.s32 	%r104, %r64, %r91;
	neg.s32 	%r103, %r15;
$L__BB2_20:
	.pragma "nounroll";
	bar.sync 	0;
	ld.shared.u32 	%r107, [%r14];
	ld.shared.u32 	%r93, [%r104];
	ld.shared.u32 	%r94, [%r105];
	add.s32 	%r41, %r94, %r93;
	setp.le.u32 	%p14, %r107, %r41;
	@%p14 bra 	$L__BB2_22;
	st.shared.u32 	[%r14], %r41;
	mov.u32 	%r107, %r41;
$L__BB2_22:
	add.s32 	%r105, %r105, 4;
	add.s32 	%r104, %r104, 96;
	add.s32 	%r103, %r103, 1;
	setp.ne.s32 	%p15, %r103, 0;
	@%p15 bra 	$L__BB2_20;
$L__BB2_23:
	st.global.u32 	[%rd2], %r107;
$L__BB2_24:
	ret;

}
	// .globl	_Z6phase3Pjiiiii
.visible .entry _Z6phase3Pjiiiii(
	.param .u64 .ptr .align 1 _Z6phase3Pjiiiii_param_0,
	.param .u32 _Z6phase3Pjiiiii_param_1,
	.param .u32 _Z6phase3Pjiiiii_param_2,
	.param .u32 _Z6phase3Pjiiiii_param_3,
	.param .u32 _Z6phase3Pjiiiii_param_4,
	.param .u32 _Z6phase3Pjiiiii_param_5
)
{
	.reg .pred 	%p<21>;
	.reg .b32 	%r<163>;
	.reg .b64 	%rd<13>;
	// demoted variable
	.shared .align 4 .b8 _ZZ6phase3PjiiiiiE4iref[2304];
	// demoted variable
	.shared .align 4 .b8 _ZZ6phase3PjiiiiiE4jref[2304];
	ld.param.u64 	%rd4, [_Z6phase3Pjiiiii_param_0];
	ld.param.u32 	%r50, [_Z6phase3Pjiiiii_param_1];
	ld.param.u32 	%r47, [_Z6phase3Pjiiiii_param_2];
	ld.param.u32 	%r48, [_Z6phase3Pjiiiii_param_3];
	ld.param.u32 	%r49, [_Z6phase3Pjiiiii_param_4];
	ld.param.u32 	%r51, [_Z6phase3Pjiiiii_param_5];
	cvta.to.global.u64 	%rd1, %rd4;
	mov.u32 	%r1, %ctaid.x;
	setp.eq.s32 	%p1, %r1, %r50;
	mov.u32 	%r52, %ctaid.y;
	add.s32 	%r2, %r51, %r52;
	setp.eq.s32 	%p2, %r2, %r50;
	or.pred  	%p3, %p1, %p2;
	@%p3 bra 	$L__BB3_19;
	mov.u32 	%r54, %ntid.y;
	mov.u32 	%r3, %tid.y;
	mad.lo.s32 	%r4, %r2, %r54, %r3;
	mov.u32 	%r55, %ntid.x;
	mov.u32 	%r5, %tid.x;
	mad.lo.s32 	%r6, %r1, %r55, %r5;
	add.s32 	%r7, %r48, %r55;
	setp.lt.u32 	%p4, %r7, %r47;
	sub.s32 	%r56, %r47, %r48;
	selp.b32 	%r8, %r55, %r56, %p4;
	setp.ge.s32 	%p5, %r4, %r47;
	add.s32 	%r9, %r48, %r5;
	setp.ge.u32 	%p6, %r9, %r47;
	mul.lo.s32 	%r57, %r4, %r49;
	cvt.s64.s32 	%rd5, %r57;
	add.s64 	%rd2, %rd1, %rd5;
	mov.b32 	%r147, 10000000;
	or.pred  	%p7, %p6, %p5;
	@%p7 bra 	$L__BB3_3;
	mul.wide.u32 	%rd6, %r9, 4;
	add.s64 	%rd7, %rd2, %rd6;
	ld.global.u32 	%r147, [%rd7];
$L__BB3_3:
	mov.u32 	%r59, _ZZ6phase3PjiiiiiE4iref;
	mad.lo.s32 	%r12, %r3, 96, %r59;
	shl.b32 	%r60, %r5, 2;
	add.s32 	%r61, %r12, %r60;
	st.shared.u32 	[%r61], %r147;
	add.s32 	%r13, %r48, %r3;
	setp.ge.u32 	%p8, %r13, %r47;
	setp.ge.s32 	%p9, %r6, %r47;
	mov.b32 	%r148, 10000000;
	or.pred  	%p10, %p9, %p8;
	@%p10 bra 	$L__BB3_5;
	mul.lo.s32 	%r62, %r13, %r49;
	cvt.u64.u32 	%rd8, %r62;
	add.s64 	%rd9, %rd1, %rd8;
	mul.wide.s32 	%rd10, %r6, 4;
	add.s64 	%rd11, %rd9, %rd10;
	ld.global.u32 	%r148, [%rd11];
$L__BB3_5:
	mov.u32 	%r63, _ZZ6phase3PjiiiiiE4jref;
	mad.lo.s32 	%r64, %r3, 96, %r63;
	add.s32 	%r66, %r64, %r60;
	st.shared.u32 	[%r66], %r148;
	max.s32 	%r67, %r6, %r4;
	setp.ge.s32 	%p11, %r67, %r47;
	@%p11 bra 	$L__BB3_19;
	mul.wide.s32 	%rd12, %r6, 4;
	add.s64 	%rd3, %rd2, %rd12;
	ld.global.u32 	%r162, [%rd3];
	bar.sync 	0;
	setp.lt.s32 	%p12, %r8, 1;
	@%p12 bra 	$L__BB3_18;
	min.u32 	%r70, %r47, %r7;
	and.b32  	%r17, %r8, 7;
	sub.s32 	%r71, %r48, %r70;
	setp.gt.u32 	%p13, %r71, -8;
	mov.b32 	%r157, 0;
	@%p13 bra 	$L__BB3_10;
	and.b32  	%r157, %r8, 2147483640;
	neg.s32 	%r151, %r157;
	add.s32 	%r150, %r12, 16;
	add.s32 	%r76, %r60, %r63;
	add.s32 	%r149, %r76, 384;
$L__BB3_9:
	.pragma "nounroll";
	ld.shared.u32 	%r77, [%r150+-16];
	ld.shared.u32 	%r78, [%r149+-384];
	add.s32 	%r79, %r78, %r77;
	min.u32 	%r80, %r162, %r79;
	ld.shared.u32 	%r81, [%r150+-12];
	ld.shared.u32 	%r82, [%r149+-288];
	add.s32 	%r83, %r82, %r81;
	min.u32 	%r84, %r80, %r83;
	ld.shared.u32 	%r85, [%r150+-8];
	ld.shared.u32 	%r86, [%r149+-192];
	add.s32 	%r87, %r86, %r85;
	min.u32 	%r88, %r84, %r87;
	ld.shared.u32 	%r89, [%r150+-4];
	ld.shared.u32 	%r90, [%r149+-96];
	add.s32 	%r91, %r90, %r89;
	min.u32 	%r92, %r88, %r91;
	ld.shared.u32 	%r93, [%r150];
	ld.shared.u32 	%r94, [%r149];
	add.s32 	%r95, %r94, %r93;
	min.u32 	%r96, %r92, %r95;
	ld.shared.u32 	%r97, [%r150+4];
	ld.shared.u32 	%r98, [%r149+96];
	add.s32 	%r99, %r98, %r97;
	min.u32 	%r100, %r96, %r99;
	ld.shared.u32 	%r101, [%r150+8];
	ld.shared.u32 	%r102, [%r149+192];
	add.s32 	%r103, %r102, %r101;
	min.u32 	%r104, %r100, %r103;
	ld.shared.u32 	%r105, [%r150+12];
	ld.shared.u32 	%r106, [%r149+288];
	add.s32 	%r107, %r106, %r105;
	min.u32 	%r162, %r104, %r107;
	add.s32 	%r151, %r151, 8;
	add.s32 	%r150, %r150, 32;
	add.s32 	%r149, %r149, 768;
	setp.ne.s32 	%p14, %r151, 0;
	@%p14 bra 	$L__BB3_9;
$L__BB3_10:
	setp.eq.s32 	%p15, %r17, 0;
	@%p15 bra 	$L__BB3_18;
	add.s32 	%r33, %r63, %r60;
	and.b32  	%r34, %r8, 3;
	setp.lt.u32 	%p16, %r17, 4;
	@%p16 bra 	$L__BB3_13;
	shl.b32 	%r111, %r157, 2;
	add.s32 	%r112, %r12, %r111;
	ld.shared.u32 	%r113, [%r112];
	mad.lo.s32 	%r114, %r157, 96, %r33;
	ld.shared.u32 	%r115, [%r114];
	add.s32 	%r116, %r115, %r113;
	min.u32 	%r117, %r162, %r116;
	ld.shared.u32 	%r118, [%r112+4];
	ld.shared.u32 	%r119, [%r114+96];
	add.s32 	%r120, %r119, %r118;
	min.u32 	%r121, %r117, %r120;
	ld.shared.u32 	%r122, [%r112+8];
	ld.shared.u32 	%r123, [%r114+192];
	add.s32 	%r124, %r123, %r122;
	min.u32 	%r125, %r121, %r124;
	ld.shared.u32 	%r126, [%r112+12];
	ld.shared.u32 	%r127, [%r114+288];
	add.s32 	%r128, %r127, %r126;
	min.u32 	%r162, %r125, %r128;
	add.s32 	%r157, %r157, 4;
$L__BB3_13:
	setp.eq.s32 	%p17, %r34, 0;
	@%p17 bra 	$L__BB3_18;
	setp.eq.s32 	%p18, %r34, 1;
	@%p18 bra 	$L__BB3_16;
	shl.b32 	%r130, %r157, 2;
	add.s32 	%r131, %r12, %r130;
	ld.shared.u32 	%r132, [%r131];
	mad.lo.s32 	%r133, %r157, 96, %r33;
	ld.shared.u32 	%r134, [%r133];
	add.s32 	%r135, %r134, %r132;
	min.u32 	%r136, %r162, %r135;
	ld.shared.u32 	%r137, [%r131+4];
	ld.shared.u32 	%r138, [%r133+96];
	add.s32 	%r139, %r138, %r137;
	min.u32 	%r162, %r136, %r139;
	add.s32 	%r157, %r157, 2;
$L__BB3_16:
	and.b32  	%r140, %r8, 1;
	setp.eq.b32 	%p19, %r140, 1;
	not.pred 	%p20, %p19;
	@%p20 bra 	$L__BB3_18;
	shl.b32 	%r141, %r157, 2;
	add.s32 	%r142, %r12, %r141;
	ld.shared.u32 	%r143, [%r142];
	mad.lo.s32 	%r144, %r157, 96, %r33;
	ld.shared.u32 	%r145, [%r144];
	add.s32 	%r146, %r145, %r143;
	min.u32 	%r162, %r162, %r146;
$L__BB3_18:
	st.global.u32 	[%rd3], %r162;
$L__BB3_19:
	ret;

}


// ===== COMPILED SASS (sm_100) =====

	.target	sm_100

	.elftype	@"ET_EXEC"


//--------------------- .note.nv.tkinfo           --------------------------
	.section	.note.nv.tkinfo,"",@"SHT_NOTE"
	.sectionflags	@"SHF_NOTE_NV_TKINFO"
	.tkinfo
        /*0018*/ 	.word	0x00000002
        /*0030*/ 	.string	""
        /*0030*/ 	.string	"ptxas"
        /*0030*/ 	.string	"Cuda compilation tools, release 13.0, V13.0.88"
        /*0030*/ 	.string	"Build cuda_13.0.r13.0/compiler.36424714_0"
        /*0030*/ 	.string	"-arch sm_100 -m 64 "



//--------------------- .note.nv.cuinfo           --------------------------
	.section	.note.nv.cuinfo,"",@"SHT_NOTE"
	.sectionflags	@"SHF_NOTE_NV_CUINFO"
        /*0018*/ 	.short	0x0002
        /*001a*/ 	.short	0x0064
        /*001c*/ 	.short	0x0082
	.zero		2


//--------------------- .nv.info                  --------------------------
	.section	.nv.info,"",@"SHT_CUDA_INFO"
	.align	4


	//----- nvinfo : EIATTR_REGCOUNT
	.align		4
        /*0000*/ 	.byte	0x04, 0x2f
        /*0002*/ 	.short	(.L_1 - .L_0)
	.align		4
.L_0:
        /*0004*/ 	.word	index@(_Z6phase1Pjiiii)
        /*0008*/ 	.word	0x00000011


	//----- nvinfo : EIATTR_FRAME_SIZE
	.align		4
.L_1:
        /*000c*/ 	.byte	0x04, 0x11
        /*000e*/ 	.short	(.L_3 - .L_2)
	.align		4
.L_2:
        /*0010*/ 	.word	index@(_Z6phase1Pjiiii)
        /*0014*/ 	.word	0x00000000


	//----- nvinfo : EIATTR_REGCOUNT
	.align		4
.L_3:
        /*0018*/ 	.byte	0x04, 0x2f
        /*001a*/ 	.short	(.L_5 - .L_4)
	.align		4
.L_4:
        /*001c*/ 	.word	index@(_Z7phase2aPjiiii)
        /*0020*/ 	.word	0x00000016


	//----- nvinfo : EIATTR_FRAME_SIZE
	.align		4
.L_5:
        /*0024*/ 	.byte	0x04, 0x11
        /*0026*/ 	.short	(.L_7 - .L_6)
	.align		4
.L_6:
        /*0028*/ 	.word	index@(_Z7phase2aPjiiii)
        /*002c*/ 	.word	0x00000000


	//----- nvinfo : EIATTR_REGCOUNT
	.align		4
.L_7:
        /*0030*/ 	.byte	0x04, 0x2f
        /*0032*/ 	.short	(.L_9 - .L_8)
	.align		4
.L_8:
        /*0034*/ 	.word	index@(_Z7phase2bPjiiii)
        /*0038*/ 	.word	0x00000016


	//----- nvinfo : EIATTR_FRAME_SIZE
	.align		4
.L_9:
        /*003c*/ 	.byte	0x04, 0x11
        /*003e*/ 	.short	(.L_11 - .L_10)
	.align		4
.L_10:
        /*0040*/ 	.word	index@(_Z7phase2bPjiiii)
        /*0044*/ 	.word	0x00000000


	//----- nvinfo : EIATTR_REGCOUNT
	.align		4
.L_11:
        /*0048*/ 	.byte	0x04, 0x2f
        /*004a*/ 	.short	(.L_13 - .L_12)
	.align		4
.L_12:
        /*004c*/ 	.word	index@(_Z6phase3Pjiiiii)
        /*0050*/ 	.word	0x0000001d


	//----- nvinfo : EIATTR_FRAME_SIZE
	.align		4
.L_13:
        /*0054*/ 	.byte	0x04, 0x11
        /*0056*/ 	.short	(.L_15 - .L_14)
	.align		4
.L_14:
        /*0058*/ 	.word	index@(_Z6phase3Pjiiiii)
        /*005c*/ 	.word	0x00000000


	//----- nvinfo : EIATTR_MIN_STACK_SIZE
	.align		4
.L_15:
        /*0060*/ 	.byte	0x04, 0x12
        /*0062*/ 	.short	(.L_17 - .L_16)
	.align		4
.L_16:
        /*0064*/ 	.word	index@(_Z6phase3Pjiiiii)
        /*0068*/ 	.word	0x00000000


	//----- nvinfo : EIATTR_MIN_STACK_SIZE
	.align		4
.L_17:
        /*006c*/ 	.byte	0x04, 0x12
        /*006e*/ 	.short	(.L_19 - .L_18)
	.align		4
.L_18:
        /*0070*/ 	.word	index@(_Z7phase2bPjiiii)
        /*0074*/ 	.word	0x00000000


	//----- nvinfo : EIATTR_MIN_STACK_SIZE
	.align		4
.L_19:
        /*0078*/ 	.byte	0x04, 0x12
        /*007a*/ 	.short	(.L_21 - .L_20)
	.align		4
.L_20:
        /*007c*/ 	.word	index@(_Z7phase2aPjiiii)
        /*0080*/ 	.word	0x00000000


	//----- nvinfo : EIATTR_MIN_STACK_SIZE
	.align		4
.L_21:
        /*0084*/ 	.byte	0x04, 0x12
        /*0086*/ 	.short	(.L_23 - .L_22)
	.align		4
.L_22:
        /*0088*/ 	.word	index@(_Z6phase1Pjiiii)
        /*008c*/ 	.word	0x00000000
.L_23:


//--------------------- .nv.compat                --------------------------
	.section	.nv.compat,"",@"SHT_CUDA_COMPAT_INFO"
	.align	4
        /*0000*/ 	.byte	0x02, 0x09, 0x00, 0x00, 0x02, 0x02, 0x01, 0x00, 0x02, 0x05, 0x05, 0x00, 0x03, 0x07, 0x01, 0x01
        /*0010*/ 	.byte	0x02, 0x03, 0x00, 0x00, 0x02, 0x06, 0x01, 0x00, 0x04, 0x0b, 0x08, 0x00, 0x09, 0x00, 0x00, 0x00
        /*0020*/ 	.byte	0x00, 0x00, 0x00, 0x00


//--------------------- .nv.info._Z6phase3Pjiiiii --------------------------
	.section	.nv.info._Z6phase3Pjiiiii,"",@"SHT_CUDA_INFO"
	.sectionflags	@""
	.align	4


	//----- nvinfo : EIATTR_CUDA_API_VERSION
	.align		4
        /*0000*/ 	.byte	0x04, 0x37
        /*0002*/ 	.short	(.L_25 - .L_24)
.L_24:
        /*0004*/ 	.word	0x00000082


	//----- nvinfo : EIATTR_KPARAM_INFO
	.align		4
.L_25:
        /*0008*/ 	.byte	0x04, 0x17
        /*000a*/ 	.short	(.L_27 - .L_26)
.L_26:
        /*000c*/ 	.word	0x00000000
        /*0010*/ 	.short	0x0005
        /*0012*/ 	.short	0x0018
        /*0014*/ 	.byte	0x00, 0xf0, 0x11, 0x00


	//----- nvinfo : EIATTR_KPARAM_INFO
	.align		4
.L_27:
        /*0018*/ 	.byte	0x04, 0x17
        /*001a*/ 	.short	(.L_29 - .L_28)
.L_28:
        /*001c*/ 	.word	0x00000000
        /*0020*/ 	.short	0x0004
        /*0022*/ 	.short	0x0014
        /*0024*/ 	.byte	0x00, 0xf0, 0x11, 0x00


	//----- nvinfo : EIATTR_KPARAM_INFO
	.align		4
.L_29:
        /*0028*/ 	.byte	0x04, 0x17
        /*002a*/ 	.short	(.L_31 - .L_30)
.L_30:
        /*002c*/ 	.word	0x00000000
        /*0030*/ 	.short	0x0003
        /*0032*/ 	.short	0x0010
        /*0034*/ 	.byte	0x00, 0xf0, 0x11, 0x00


	//----- nvinfo : EIATTR_KPARAM_INFO
	.align		4
.L_31:
        /*0038*/ 	.byte	0x04, 0x17
        /*003a*/ 	.short	(.L_33 - .L_32)
.L_32:
        /*003c*/ 	.word	0x00000000
        /*0040*/ 	.short	0x0002
        /*0042*/ 	.short	0x000c
        /*0044*/ 	.byte	0x00, 0xf0, 0x11, 0x00


	//----- nvinfo : EIATTR_KPARAM_INFO
	.align		4
.L_33:
        /*0048*/ 	.byte	0x04, 0x17
        /*004a*/ 	.short	(.L_35 - .L_34)
.L_34:
        /*004c*/ 	.word	0x00000000
        /*0050*/ 	.short	0x0001
        /*0052*/ 	.short	0x0008
        /*0054*/ 	.byte	0x00, 0xf0, 0x11, 0x00


	//----- nvinfo : EIATTR_KPARAM_INFO
	.align		4
.L_35:
        /*0058*/ 	.byte	0x04, 0x17
        /*005a*/ 	.short	(.L_37 - .L_36)
.L_36:
        /*005c*/ 	.word	0x00000000
        /*0060*/ 	.short	0x0000
        /*0062*/ 	.short	0x0000
        /*0064*/ 	.byte	0x00, 0xf5, 0x21, 0x00


	//----- nvinfo : EIATTR_SPARSE_MMA_MASK
	.align		4
.L_37:
        /*0068*/ 	.byte	0x03, 0x50
        /*006a*/ 	.short	0x0000


	//----- nvinfo : EIATTR_MAXREG_COUNT
	.align		4
        /*006c*/ 	.byte	0x03, 0x1b
        /*006e*/ 	.short	0x00ff


	//----- nvinfo : EIATTR_NUM_BARRIERS
	.align		4
        /*0070*/ 	.byte	0x02, 0x4c
        /*0072*/ 	.byte	0x01
	.zero		1


	//----- nvinfo : EIATTR_MERCURY_ISA_VERSION
	.align		4
        /*0074*/ 	.byte	0x03, 0x5f
        /*0076*/ 	.short	0x0101


	//----- nvinfo : EIATTR_VRC_CTA_INIT_COUNT
	.align		4
        /*0078*/ 	.byte	0x02, 0x4a
	.zero		1
	.zero		1


	//----- nvinfo : EIATTR_EXIT_INSTR_OFFSETS
	.align		4
        /*007c*/ 	.byte	0x04, 0x1c
        /*007e*/ 	.short	(.L_39 - .L_38)


	//   ....[0]....
.L_38:
        /*0080*/ 	.word	0x00000080


	//   ....[1]....
        /*0084*/ 	.word	0x00000320


	//   ....[2]....
        /*0088*/ 	.word	0x00000840


	//----- nvinfo : EIATTR_CBANK_PARAM_SIZE
	.align		4
.L_39:
        /*008c*/ 	.byte	0x03, 0x19
        /*008e*/ 	.short	0x001c


	//----- nvinfo : EIATTR_PARAM_CBANK
	.align		4
        /*0090*/ 	.byte	0x04, 0x0a
        /*0092*/ 	.short	(.L_41 - .L_40)
	.align		4
.L_40:
        /*0094*/ 	.word	index@(.nv.constant0._Z6phase3Pjiiiii)
        /*0098*/ 	.short	0x0380
        /*009a*/ 	.short	0x001c


	//----- nvinfo : EIATTR_SW_WAR
	.align		4
.L_41:
        /*009c*/ 	.byte	0x04, 0x36
        /*009e*/ 	.short	(.L_43 - .L_42)
.L_42:
        /*00a0*/ 	.word	0x00000008
.L_43:


//--------------------- .nv.info._Z7phase2bPjiiii --------------------------
	.section	.nv.info._Z7phase2bPjiiii,"",@"SHT_CUDA_INFO"
	.sectionflags	@""
	.align	4


	//----- nvinfo : EIATTR_CUDA_API_VERSION
	.align		4
        /*0000*/ 	.byte	0x04, 0x37
        /*0002*/ 	.short	(.L_45 - .L_44)
.L_44:
        /*0004*/ 	.word	0x00000082


	//----- nvinfo : EIATTR_KPARAM_INFO
	.align		4
.L_45:
        /*0008*/ 	.byte	0x04, 0x17
        /*000a*/ 	.short	(.L_47 - .L_46)
.L_46:
        /*000c*/ 	.word	0x00000000
        /*0010*/ 	.short	0x0004
        /*0012*/ 	.short	0x0014
        /*0014*/ 	.byte	0x00, 0xf0, 0x11, 0x00


	//----- nvinfo : EIATTR_KPARAM_INFO
	.align		4
.L_47:
        /*0018*/ 	.byte	0x04, 0x17
        /*001a*/ 	.short	(.L_49 - .L_48)
.L_48:
        /*001c*/ 	.word	0x00000000
        /*0020*/ 	.short	0x0003
        /*0022*/ 	.short	0x0010
        /*0024*/ 	.byte	0x00, 0xf0, 0x11, 0x00


	//----- nvinfo : EIATTR_KPARAM_INFO
	.align		4
.L_49:
        /*0028*/ 	.byte	0x04, 0x17
        /*002a*/ 	.short	(.L_51 - .L_50)
.L_50:
        /*002c*/ 	.word	0x00000000
        /*0030*/ 	.short	0x0002
        /*0032*/ 	.short	0x000c
        /*0034*/ 	.byte	0x00, 0xf0, 0x11, 0x00


	//----- nvinfo : EIATTR_KPARAM_INFO
	.align		4
.L_51:
        /*0038*/ 	.byte	0x04, 0x17
        /*003a*/ 	.short	(.L_53 - .L_52)
.L_52:
        /*003c*/ 	.word	0x00000000
        /*0040*/ 	.short	0x0001
        /*0042*/ 	.short	0x0008
        /*0044*/ 	.byte	0x00, 0xf0, 0x11, 0x00


	//----- nvinfo : EIATTR_KPARAM_INFO
	.align		4
.L_53:
        /*0048*/ 	.byte	0x04, 0x17
        /*004a*/ 	.short	(.L_55 - .L_54)
.L_54:
        /*004c*/ 	.word	0x00000000
        /*0050*/ 	.short	0x0000
        /*0052*/ 	.short	0x0000
        /*0054*/ 	.byte	0x00, 0xf5, 0x21, 0x00


	//----- nvinfo : EIATTR_SPARSE_MMA_MASK
	.align		4
.L_55:
        /*0058*/ 	.byte	0x03, 0x50
        /*005a*/ 	.short	0x0000


	//----- nvinfo : EIATTR_MAXREG_COUNT
	.align		4
        /*005c*/ 	.byte	0x03, 0x1b
        /*005e*/ 	.short	0x00ff


	//----- nvinfo : EIATTR_NUM_BARRIERS
	.align		4
        /*0060*/ 	.byte	0x02, 0x4c
        /*0062*/ 	.byte	0x01
	.zero		1


	//----- nvinfo : EIATTR_MERCURY_ISA_VERSION
	.align		4
        /*0064*/ 	.byte	0x03, 0x5f
        /*0066*/ 	.short	0x0101


	//----- nvinfo : EIATTR_VRC_CTA_INIT_COUNT
	.align		4
        /*0068*/ 	.byte	0x02, 0x4a
	.zero		1
	.zero		1


	//----- nvinfo : EIATTR_EXIT_INSTR_OFFSETS
	.align		4
        /*006c*/ 	.byte	0x04, 0x1c
        /*006e*/ 	.short	(.L_57 - .L_56)


	//   ....[0]....
.L_56:
        /*0070*/ 	.word	0x00000040


	//   ....[1]....
        /*0074*/ 	.word	0x00000310


	//   ....[2]....
        /*0078*/ 	.word	0x00000750


	//----- nvinfo : EIATTR_CBANK_PARAM_SIZE
	.align		4
.L_57:
        /*007c*/ 	.byte	0x03, 0x19
        /*007e*/ 	.short	0x0018


	//----- nvinfo : EIATTR_PARAM_CBANK
	.align		4
        /*0080*/ 	.byte	0x04, 0x0a
        /*0082*/ 	.short	(.L_59 - .L_58)
	.align		4
.L_58:
        /*0084*/ 	.word	index@(.nv.constant0._Z7phase2bPjiiii)
        /*0088*/ 	.short	0x0380
        /*008a*/ 	.short	0x0018


	//----- nvinfo : EIATTR_SW_WAR
	.align		4
.L_59:
        /*008c*/ 	.byte	0x04, 0x36
        /*008e*/ 	.short	(.L_61 - .L_60)
.L_60:
        /*0090*/ 	.word	0x00000008
.L_61:


//--------------------- .nv.info._Z7phase2aPjiiii --------------------------
	.section	.nv.info._Z7phase2aPjiiii,"",@"SHT_CUDA_INFO"
	.sectionflags	@""
	.align	4


	//----- nvinfo : EIATTR_CUDA_API_VERSION
	.align		4
        /*0000*/ 	.byte	0x04, 0x37
        /*0002*/ 	.short	(.L_63 - .L_62)
.L_62:
        /*0004*/ 	.word	0x00000082


	//----- nvinfo : EIATTR_KPARAM_INFO
	.align		4
.L_63:
        /*0008*/ 	.byte	0x04, 0x17
        /*000a*/ 	.short	(.L_65 - .L_64)
.L_64:
        /*000c*/ 	.word	0x00000000
        /*0010*/ 	.short	0x0004
        /*0012*/ 	.short	0x0014
        /*0014*/ 	.byte	0x00, 0xf0, 0x11, 0x00


	//----- nvinfo : EIATTR_KPARAM_INFO
	.align		4
.L_65:
        /*0018*/ 	.byte	0x04, 0x17
        /*001a*/ 	.short	(.L_67 - .L_66)
.L_66:
        /*001c*/ 	.word	0x00000000
        /*0020*/ 	.short	0x0003
        /*0022*/ 	.short	0x0010
        /*0024*/ 	.byte	0x00, 0xf0, 0x11, 0x00


	//----- nvinfo : EIATTR_KPARAM_INFO
	.align		4
.L_67:
        /*0028*/ 	.byte	0x04, 0x17
        /*002a*/ 	.short	(.L_69 - .L_68)
.L_68:
        /*002c*/ 	.word	0x00000000
        /*0030*/ 	.short	0x0002
        /*0032*/ 	.short	0x000c
        /*0034*/ 	.byte	0x00, 0xf0, 0x11, 0x00


	//----- nvinfo : EIATTR_KPARAM_INFO
	.align		4
.L_69:
        /*0038*/ 	.byte	0x04, 0x17
        /*003a*/ 	.short	(.L_71 - .L_70)
.L_70:
        /*003c*/ 	.word	0x00000000
        /*0040*/ 	.short	0x0001
        /*0042*/ 	.short	0x0008
        /*0044*/ 	.byte	0x00, 0xf0, 0x11, 0x00


	//----- nvinfo : EIATTR_KPARAM_INFO
	.align		4
.L_71:
        /*0048*/ 	.byte	0x04, 0x17
        /*004a*/ 	.short	(.L_73 - .L_72)
.L_72:
        /*004c*/ 	.word	0x00000000
        /*0050*/ 	.short	0x0000
        /*0052*/ 	.short	0x0000
        /*0054*/ 	.byte	0x00, 0xf5, 0x21, 0x00


	//----- nvinfo : EIATTR_SPARSE_MMA_MASK
	.align		4
.L_73:
        /*0058*/ 	.byte	0x03, 0x50
        /*005a*/ 	.short	0x0000


	//----- nvinfo : EIATTR_MAXREG_COUNT
	.align		4
        /*005c*/ 	.byte	0x03, 0x1b
        /*005e*/ 	.short	0x00ff


	//----- nvinfo : EIATTR_NUM_BARRIERS
	.align		4
        /*0060*/ 	.byte	0x02, 0x4c
        /*0062*/ 	.byte	0x01
	.zero		1


	//----- nvinfo : EIATTR_MERCURY_ISA_VERSION
	.align		4
        /*0064*/ 	.byte	0x03, 0x5f
        /*0066*/ 	.short	0x0101


	//----- nvinfo : EIATTR_VRC_CTA_INIT_COUNT
	.align		4
        /*0068*/ 	.byte	0x02, 0x4a
	.zero		1
	.zero		1


	//----- nvinfo : EIATTR_EXIT_INSTR_OFFSETS
	.align		4
        /*006c*/ 	.byte	0x04, 0x1c
        /*006e*/ 	.short	(.L_75 - .L_74)


	//   ....[0]....
.L_74:
        /*0070*/ 	.word	0x00000040


	//   ....[1]....
        /*0074*/ 	.word	0x00000310


	//   ....[2]....
        /*0078*/ 	.word	0x00000770


	//----- nvinfo : EIATTR_CBANK_PARAM_SIZE
	.align		4
.L_75:
        /*007c*/ 	.byte	0x03, 0x19
        /*007e*/ 	.short	0x0018


	//----- nvinfo : EIATTR_PARAM_CBANK
	.align		4
        /*0080*/ 	.byte	0x04, 0x0a
        /*0082*/ 	.short	(.L_77 - .L_76)
	.align		4
.L_76:
        /*0084*/ 	.word	index@(.nv.constant0._Z7phase2aPjiiii)
        /*0088*/ 	.short	0x0380
        /*008a*/ 	.short	0x0018


	//----- nvinfo : EIATTR_SW_WAR
	.align		4
.L_77:
        /*008c*/ 	.byte	0x04, 0x36
        /*008e*/ 	.short	(.L_79 - .L_78)
.L_78:
        /*0090*/ 	.word	0x00000008
.L_79:


//--------------------- .nv.info._Z6phase1Pjiiii  --------------------------
	.section	.nv.info._Z6phase1Pjiiii,"",@"SHT_CUDA_INFO"
	.sectionflags	@""
	.align	4


	//----- nvinfo : EIATTR_CUDA_API_VERSION
	.align		4
        /*0000*/ 	.byte	0x04, 0x37
        /*0002*/ 	.short	(.L_81 - .L_80)
.L_80:
        /*0004*/ 	.word	0x00000082


	//----- nvinfo : EIATTR_KPARAM_INFO
	.align		4
.L_81:
        /*0008*/ 	.byte	0x04, 0x17
        /*000a*/ 	.short	(.L_83 - .L_82)
.L_82:
        /*000c*/ 	.word	0x00000000
        /*0010*/ 	.short	0x0004
        /*0012*/ 	.short	0x0014
        /*0014*/ 	.byte	0x00, 0xf0, 0x11, 0x00


	//----- nvinfo : EIATTR_KPARAM_INFO
	.align		4
.L_83:
        /*0018*/ 	.byte	0x04, 0x17
        /*001a*/ 	.short	(.L_85 - .L_84)
.L_84:
        /*001c*/ 	.word	0x00000000
        /*0020*/ 	.short	0x0003
        /*0022*/ 	.short	0x0010
        /*0024*/ 	.byte	0x00, 0xf0, 0x11, 0x00


	//----- nvinfo : EIATTR_KPARAM_INFO
	.align		4
.L_85:
        /*0028*/ 	.byte	0x04, 0x17
        /*002a*/ 	.short	(.L_87 - .L_86)
.L_86:
        /*002c*/ 	.word	0x00000000
        /*0030*/ 	.short	0x0002
        /*0032*/ 	.short	0x000c
        /*0034*/ 	.byte	0x00, 0xf0, 0x11, 0x00


	//----- nvinfo : EIATTR_KPARAM_INFO
	.align		4
.L_87:
        /*0038*/ 	.byte	0x04, 0x17
        /*003a*/ 	.short	(.L_89 - .L_88)
.L_88:
        /*003c*/ 	.word	0x00000000
        /*0040*/ 	.short	0x0001
        /*0042*/ 	.short	0x0008
        /*0044*/ 	.byte	0x00, 0xf0, 0x11, 0x00


	//----- nvinfo : EIATTR_KPARAM_INFO
	.align		4
.L_89:
        /*0048*/ 	.byte	0x04, 0x17
        /*004a*/ 	.short	(.L_91 - .L_90)
.L_90:
        /*004c*/ 	.word	0x00000000
        /*0050*/ 	.short	0x0000
        /*0052*/ 	.short	0x0000
        /*0054*/ 	.byte	0x00, 0xf5, 0x21, 0x00


	//----- nvinfo : EIATTR_SPARSE_MMA_MASK
	.align		4
.L_91:
        /*0058*/ 	.byte	0x03, 0x50
        /*005a*/ 	.short	0x0000


	//----- nvinfo : EIATTR_MAXREG_COUNT
	.align		4
        /*005c*/ 	.byte	0x03, 0x1b
        /*005e*/ 	.short	0x00ff


	//----- nvinfo : EIATTR_NUM_BARRIERS
	.align		4
        /*0060*/ 	.byte	0x02, 0x4c
        /*0062*/ 	.byte	0x01
	.zero		1


	//----- nvinfo : EIATTR_MERCURY_ISA_VERSION
	.align		4
        /*0064*/ 	.byte	0x03, 0x5f
        /*0066*/ 	.short	0x0101


	//----- nvinfo : EIATTR_VRC_CTA_INIT_COUNT
	.align		4
        /*0068*/ 	.byte	0x02, 0x4a
	.zero		1
	.zero		1


	//----- nvinfo : EIATTR_EXIT_INSTR_OFFSETS
	.align		4
        /*006c*/ 	.byte	0x04, 0x1c
        /*006e*/ 	.short	(.L_93 - .L_92)


	//   ....[0]....
.L_92:
        /*0070*/ 	.word	0x00000090


	//   ....[1]....
        /*0074*/ 	.word	0x00000620


	//----- nvinfo : EIATTR_CBANK_PARAM_SIZE
	.align		4
.L_93:
        /*0078*/ 	.byte	0x03, 0x19
        /*007a*/ 	.short	0x0018


	//----- nvinfo : EIATTR_PARAM_CBANK
	.align		4
        /*007c*/ 	.byte	0x04, 0x0a
        /*007e*/ 	.short	(.L_95 - .L_94)
	.align		4
.L_94:
        /*0080*/ 	.word	index@(.nv.constant0._Z6phase1Pjiiii)
        /*0084*/ 	.short	0x0380
        /*0086*/ 	.short	0x0018


	//----- nvinfo : EIATTR_SW_WAR
	.align		4
.L_95:
        /*0088*/ 	.byte	0x04, 0x36
        /*008a*/ 	.short	(.L_97 - .L_96)
.L_96:
        /*008c*/ 	.word	0x00000008
.L_97:


//--------------------- .nv.callgraph             --------------------------
	.section	.nv.callgraph,"",@"SHT_CUDA_CALLGRAPH"
	.align	4
	.sectionentsize	8
	.align		4
        /*0000*/ 	.word	0x00000000
	.align		4
        /*0004*/ 	.word	0xffffffff
	.align		4
        /*0008*/ 	.word	0x00000000
	.align		4
        /*000c*/ 	.word	0xfffffffe
	.align		4
        /*0010*/ 	.word	0x00000000
	.align		4
        /*0014*/ 	.word	0xfffffffd
	.align		4
        /*0018*/ 	.word	0x00000000
	.align		4
        /*001c*/ 	.word	0xfffffffc


//--------------------- .text._Z6phase3Pjiiiii    --------------------------
	.section	.text._Z6phase3Pjiiiii,"ax",@progbits
	.align	128
        .global         _Z6phase3Pjiiiii
        .type           _Z6phase3Pjiiiii,@function
        .size           _Z6phase3Pjiiiii,(.L_x_21 - _Z6phase3Pjiiiii)
        .other          _Z6phase3Pjiiiii,@"STO_CUDA_ENTRY STV_DEFAULT"
_Z6phase3Pjiiiii:
.text._Z6phase3Pjiiiii:
[----:B------:R-:W-:Y:S08]  /*0000*/  LDC R1, c[0x0][0x37c] ;  /* 0x0000df00ff017b82 */ /* 0x000ff00000000800 */
[----:B------:R-:W0:Y:S01]  /*0010*/  S2UR UR4, SR_CTAID.Y ;  /* 0x00000000000479c3 */ /* 0x000e220000002600 */
[----:B------:R-:W0:Y:S07]  /*0020*/  LDCU UR5, c[0x0][0x398] ;  /* 0x00007300ff0577ac */ /* 0x000e2e0008000800 */
[----:B------:R-:W1:Y:S08]  /*0030*/  LDC R0, c[0x0][0x388] ;  /* 0x0000e200ff007b82 */ /* 0x000e700000000800 */
[----:B------:R-:W2:Y:S01]  /*0040*/  S2UR UR6, SR_CTAID.X ;  /* 0x00000000000679c3 */ /* 0x000ea20000002500 */
[----:B0-----:R-:W-:-:S06]  /*0050*/  UIADD3 UR4, UPT, UPT, UR4, UR5, URZ ;  /* 0x0000000504047290 */ /* 0x001fcc000fffe0ff */
[----:B-1----:R-:W-:-:S04]  /*0060*/  ISETP.NE.AND P0, PT, R0, UR4, PT ;  /* 0x0000000400007c0c */ /* 0x002fc8000bf05270 */
[----:B--2---:R-:W-:-:S13]  /*0070*/  ISETP.EQ.OR P0, PT, R0, UR6, !P0 ;  /* 0x0000000600007c0c */ /* 0x004fda000c702670 */
[----:B------:R-:W-:Y:S05]  /*0080*/  @P0 EXIT ;  /* 0x000000000000094d */ /* 0x000fea0003800000 */
[----:B------:R-:W0:Y:S01]  /*0090*/  S2R R9, SR_TID.Y ;  /* 0x0000000000097919 */ /* 0x000e220000002200 */
[----:B------:R-:W0:Y:S01]  /*00a0*/  LDC.64 R4, c[0x0][0x390] ;  /* 0x0000e400ff047b82 */ /* 0x000e220000000a00 */
[----:B------:R-:W-:Y:S01]  /*00b0*/  IMAD.MOV.U32 R15, RZ, RZ, 0x989680 ;  /* 0x00989680ff0f7424 */ /* 0x000fe200078e00ff */
[----:B------:R-:W1:Y:S06]  /*00c0*/  S2R R13, SR_TID.X ;  /* 0x00000000000d7919 */ /* 0x000e6c0000002100 */
[----:B------:R-:W2:Y:S08]  /*00d0*/  LDC R8, c[0x0][0x364] ;  /* 0x0000d900ff087b82 */ /* 0x000eb00000000800 */
[----:B------:R-:W3:Y:S08]  /*00e0*/  LDC R0, c[0x0][0x360] ;  /* 0x0000d800ff007b82 */ /* 0x000ef00000000800 */
[----:B------:R-:W4:Y:S01]  /*00f0*/  LDC R7, c[0x0][0x38c] ;  /* 0x0000e300ff077b82 */ /* 0x000f220000000800 */
[----:B0-----:R-:W-:-:S02]  /*0100*/  IMAD.IADD R2, R9, 0x1, R4 ;  /* 0x0000000109027824 */ /* 0x001fc400078e0204 */
[----:B--2---:R-:W-:Y:S01]  /*0110*/  IMAD R8, R8, UR4, R9 ;  /* 0x0000000408087c24 */ /* 0x004fe2000f8e0209 */
[----:B------:R-:W0:Y:S01]  /*0120*/  LDCU.64 UR4, c[0x0][0x358] ;  /* 0x00006b00ff0477ac */ /* 0x000e220008000a00 */
[----:B-1----:R-:W-:Y:S02]  /*0130*/  IMAD.IADD R10, R13, 0x1, R4 ;  /* 0x000000010d0a7824 */ /* 0x002fe400078e0204 */
[----:B------:R-:W-:Y:S02]  /*0140*/  IMAD R3, R8, R5, RZ ;  /* 0x0000000508037224 */ /* 0x000fe400078e02ff */
[----:B---3--:R-:W-:Y:S01]  /*0150*/  IMAD R6, R0, UR6, R13 ;  /* 0x0000000600067c24 */ /* 0x008fe2000f8e020d */
[----:B------:R-:W1:Y:S01]  /*0160*/  LDCU.64 UR6, c[0x0][0x380] ;  /* 0x00007000ff0677ac */ /* 0x000e620008000a00 */
[-C--:B----4-:R-:W-:Y:S02]  /*0170*/  ISETP.GE.U32.AND P0, PT, R2, R7.reuse, PT ;  /* 0x000000070200720c */ /* 0x090fe40003f06070 */
[----:B------:R-:W-:-:S02]  /*0180*/  ISETP.GE.AND P1, PT, R8, R7, PT ;  /* 0x000000070800720c */ /* 0x000fc40003f26270 */
[-C--:B------:R-:W-:Y:S02]  /*0190*/  ISETP.GE.OR P0, PT, R6, R7.reuse, P0 ;  /* 0x000000070600720c */ /* 0x080fe40000706670 */
[----:B------:R-:W-:-:S11]  /*01a0*/  ISETP.GE.U32.OR P1, PT, R10, R7, P1 ;  /* 0x000000070a00720c */ /* 0x000fd60000f26470 */
[----:B------:R-:W-:Y:S01]  /*01b0*/  @!P0 IMAD R5, R2, R5, RZ ;  /* 0x0000000502058224 */ /* 0x000fe200078e02ff */
[----:B-1----:R-:W-:-:S04]  /*01c0*/  IADD3 R2, P2, PT, R3, UR6, RZ ;  /* 0x0000000603027c10 */ /* 0x002fc8000ff5e0ff */
[----:B------:R-:W-:Y:S01]  /*01d0*/  @!P0 IADD3 R16, P3, PT, R5, UR6, RZ ;  /* 0x0000000605108c10 */ /* 0x000fe2000ff7e0ff */
[----:B------:R-:W-:Y:S01]  /*01e0*/  IMAD.MOV.U32 R5, RZ, RZ, 0x989680 ;  /* 0x00989680ff057424 */ /* 0x000fe200078e00ff */
[----:B------:R-:W-:-:S03]  /*01f0*/  LEA.HI.X.SX32 R3, R3, UR7, 0x1, P2 ;  /* 0x0000000703037c11 */ /* 0x000fc600090f0eff */
[----:B------:R-:W-:Y:S02]  /*0200*/  @!P0 IMAD.X R17, RZ, RZ, UR7, P3 ;  /* 0x00000007ff118e24 */ /* 0x000fe400098e06ff */
[----:B------:R-:W-:-:S04]  /*0210*/  @!P1 IMAD.WIDE.U32 R10, R10, 0x4, R2 ;  /* 0x000000040a0a9825 */ /* 0x000fc800078e0002 */
[----:B------:R-:W-:Y:S01]  /*0220*/  @!P0 IMAD.WIDE R16, R6, 0x4, R16 ;  /* 0x0000000406108825 */ /* 0x000fe200078e0210 */
[----:B0-----:R-:W2:Y:S04]  /*0230*/  @!P1 LDG.E R5, desc[UR4][R10.64] ;  /* 0x000000040a059981 */ /* 0x001ea8000c1e1900 */
[----:B------:R-:W3:Y:S01]  /*0240*/  @!P0 LDG.E R15, desc[UR4][R16.64] ;  /* 0x00000004100f8981 */ /* 0x000ee2000c1e1900 */
[----:B------:R-:W-:Y:S02]  /*0250*/  MOV R12, 0x400 ;  /* 0x00000400000c7802 */ /* 0x000fe40000000f00 */
[----:B------:R-:W-:Y:S01]  /*0260*/  VIMNMX R8, PT, PT, R8, R6, !PT ;  /* 0x0000000608087248 */ /* 0x000fe20007fe0100 */
[----:B------:R-:W0:Y:S02]  /*0270*/  S2R R19, SR_CgaCtaId ;  /* 0x0000000000137919 */ /* 0x000e240000008800 */
[----:B------:R-:W-:Y:S01]  /*0280*/  VIADD R14, R12, 0x900 ;  /* 0x000009000c0e7836 */ /* 0x000fe20000000000 */
[----:B------:R-:W-:-:S02]  /*0290*/  ISETP.GE.AND P0, PT, R8, R7, PT ;  /* 0x000000070800720c */ /* 0x000fc40003f06270 */
[C---:B0-----:R-:W-:Y:S02]  /*02a0*/  LEA R12, R19.reuse, R12, 0x18 ;  /* 0x0000000c130c7211 */ /* 0x041fe400078ec0ff */
[----:B------:R-:W-:-:S03]  /*02b0*/  LEA R14, R19, R14, 0x18 ;  /* 0x0000000e130e7211 */ /* 0x000fc600078ec0ff */
[C---:B------:R-:W-:Y:S02]  /*02c0*/  IMAD R12, R9.reuse, 0x60, R12 ;  /* 0x00000060090c7824 */ /* 0x040fe400078e020c */
[----:B------:R-:W-:Y:S02]  /*02d0*/  IMAD R18, R9, 0x60, R14 ;  /* 0x0000006009127824 */ /* 0x000fe400078e020e */
[C---:B------:R-:W-:Y:S02]  /*02e0*/  IMAD R8, R13.reuse, 0x4, R12 ;  /* 0x000000040d087824 */ /* 0x040fe400078e020c */
[----:B------:R-:W-:-:S03]  /*02f0*/  IMAD R18, R13, 0x4, R18 ;  /* 0x000000040d127824 */ /* 0x000fc600078e0212 */
[----:B--2---:R0:W-:Y:S04]  /*0300*/  STS [R8], R5 ;  /* 0x0000000508007388 */ /* 0x0041e80000000800 */
[----:B---3--:R0:W-:Y:S01]  /*0310*/  STS [R18], R15 ;  /* 0x0000000f12007388 */ /* 0x0081e20000000800 */
[----:B------:R-:W-:Y:S05]  /*0320*/  @P0 EXIT ;  /* 0x000000000000094d */ /* 0x000fea0003800000 */
[----:B------:R-:W-:-:S04]  /*0330*/  IMAD.WIDE R2, R6, 0x4, R2 ;  /* 0x0000000406027825 */ /* 0x000fc800078e0202 */
[----:B------:R-:W-:Y:S01]  /*0340*/  IMAD.IADD R6, R0, 0x1, R4 ;  /* 0x0000000100067824 */ /* 0x000fe200078e0204 */
[----:B------:R1:W5:Y:S01]  /*0350*/  LDG.E R17, desc[UR4][R2.64] ;  /* 0x0000000402117981 */ /* 0x000362000c1e1900 */
[----:B------:R-:W-:Y:S03]  /*0360*/  BAR.SYNC.DEFER_BLOCKING 0x0 ;  /* 0x0000000000007b1d */ /* 0x000fe60000010000 */
[----:B------:R-:W-:-:S13]  /*0370*/  ISETP.GE.U32.AND P0, PT, R6, R7, PT ;  /* 0x000000070600720c */ /* 0x000fda0003f06070 */
[----:B------:R-:W-:-:S05]  /*0380*/  @P0 IMAD.IADD R0, R7, 0x1, -R4 ;  /* 0x0000000107000824 */ /* 0x000fca00078e0a04 */
[----:B------:R-:W-:-:S13]  /*0390*/  ISETP.GE.AND P0, PT, R0, 0x1, PT ;  /* 0x000000010000780c */ /* 0x000fda0003f06270 */
[----:B-1----:R-:W-:Y:S05]  /*03a0*/  @!P0 BRA `(.L_x_0) ;  /* 0x0000000400208947 */ /* 0x002fea0003800000 */
[----:B------:R-:W-:Y:S01]  /*03b0*/  VIMNMX.U32 R7, PT, PT, R6, R7, PT ;  /* 0x0000000706077248 */ /* 0x000fe20003fe0000 */
[----:B0-----:R-:W-:Y:S01]  /*03c0*/  IMAD.MOV.U32 R15, RZ, RZ, RZ ;  /* 0x000000ffff0f7224 */ /* 0x001fe200078e00ff */
[----:B------:R-:W-:-:S03]  /*03d0*/  LOP3.LUT R25, R0, 0x7, RZ, 0xc0, !PT ;  /* 0x0000000700197812 */ /* 0x000fc600078ec0ff */
[----:B------:R-:W-:Y:S01]  /*03e0*/  IMAD.IADD R7, R4, 0x1, -R7 ;  /* 0x0000000104077824 */ /* 0x000fe200078e0a07 */
[----:B------:R-:W-:-:S04]  /*03f0*/  ISETP.NE.AND P1, PT, R25, RZ, PT ;  /* 0x000000ff1900720c */ /* 0x000fc80003f25270 */
[----:B------:R-:W-:-:S13]  /*0400*/  ISETP.GT.U32.AND P0, PT, R7, -0x8, PT ;  /* 0xfffffff80700780c */ /* 0x000fda0003f04070 */
[----:B------:R-:W-:Y:S05]  /*0410*/  @P0 BRA `(.L_x_1) ;  /* 0x0000000000700947 */ /* 0x000fea0003800000 */
[----:B------:R-:W-:Y:S01]  /*0420*/  LOP3.LUT R15, R0, 0x7ffffff8, RZ, 0xc0, !PT ;  /* 0x7ffffff8000f7812 */ /* 0x000fe200078ec0ff */
[----:B------:R-:W-:Y:S02]  /*0430*/  IMAD R18, R13, 0x4, R14 ;  /* 0x000000040d127824 */ /* 0x000fe400078e020e */
[----:B------:R-:W-:Y:S02]  /*0440*/  VIADD R16, R12, 0x10 ;  /* 0x000000100c107836 */ /* 0x000fe40000000000 */
[----:B------:R-:W-:Y:S02]  /*0450*/  VIADD R18, R18, 0x180 ;  /* 0x0000018012127836 */ /* 0x000fe40000000000 */
[----:B------:R-:W-:-:S07]  /*0460*/  IMAD.MOV R19, RZ, RZ, -R15 ;  /* 0x000000ffff137224 */ /* 0x000fce00078e0a0f */
.L_x_2:
[----:B------:R-:W-:Y:S01]  /*0470*/  LDS R24, [R18+-0x180] ;  /* 0xfffe800012187984 */ /* 0x000fe20000000800 */
[----:B------:R-:W-:-:S03]  /*0480*/  VIADD R19, R19, 0x8 ;  /* 0x0000000813137836 */ /* 0x000fc60000000000 */
[----:B------:R-:W0:Y:S02]  /*0490*/  LDS.128 R4, [R16+-0x10] ;  /* 0xfffff00010047984 */ /* 0x000e240000000c00 */
[----:B------:R-:W-:Y:S02]  /*04a0*/  ISETP.NE.AND P0, PT, R19, RZ, PT ;  /* 0x000000ff1300720c */ /* 0x000fe40003f05270 */
[----:B------:R-:W1:Y:S04]  /*04b0*/  LDS R26, [R18+-0x120] ;  /* 0xfffee000121a7984 */ /* 0x000e680000000800 */
[----:B------:R-:W2:Y:S04]  /*04c0*/  LDS R23, [R18+-0xc0] ;  /* 0xffff400012177984 */ /* 0x000ea80000000800 */
[----:B------:R-:W3:Y:S04]  /*04d0*/  LDS R22, [R18+-0x60] ;  /* 0xffffa00012167984 */ /* 0x000ee80000000800 */
[----:B------:R-:W-:Y:S04]  /*04e0*/  LDS R21, [R18] ;  /* 0x0000000012157984 */ /* 0x000fe80000000800 */
[----:B------:R4:W3:Y:S04]  /*04f0*/  LDS.128 R8, [R16] ;  /* 0x0000000010087984 */ /* 0x0008e80000000c00 */
[----:B------:R-:W3:Y:S01]  /*0500*/  LDS R20, [R18+0x60] ;  /* 0x0000600012147984 */ /* 0x000ee20000000800 */
[----:B----4-:R-:W-:Y:S01]  /*0510*/  VIADD R16, R16, 0x20 ;  /* 0x0000002010107836 */ /* 0x010fe20000000000 */
[----:B0----5:R-:W-:-:S02]  /*0520*/  VIADDMNMX.U32 R24, R24, R4, R17, PT ;  /* 0x0000000418187246 */ /* 0x021fc40003800011 */
[----:B------:R-:W0:Y:S02]  /*0530*/  LDS R17, [R18+0xc0] ;  /* 0x0000c00012117984 */ /* 0x000e240000000800 */
[----:B-1----:R-:W-:Y:S02]  /*0540*/  VIADDMNMX.U32 R5, R26, R5, R24, PT ;  /* 0x000000051a057246 */ /* 0x002fe40003800018 */
[----:B------:R1:W4:Y:S02]  /*0550*/  LDS R4, [R18+0x120] ;  /* 0x0001200012047984 */ /* 0x0003240000000800 */
[----:B--2---:R-:W-:-:S04]  /*0560*/  VIADDMNMX.U32 R5, R23, R6, R5, PT ;  /* 0x0000000617057246 */ /* 0x004fc80003800005 */
[----:B---3--:R-:W-:Y:S01]  /*0570*/  VIADDMNMX.U32 R5, R22, R7, R5, PT ;  /* 0x0000000716057246 */ /* 0x008fe20003800005 */
[----:B-1----:R-:W-:-:S03]  /*0580*/  VIADD R18, R18, 0x300 ;  /* 0x0000030012127836 */ /* 0x002fc60000000000 */
[----:B------:R-:W-:-:S04]  /*0590*/  VIADDMNMX.U32 R5, R21, R8, R5, PT ;  /* 0x0000000815057246 */ /* 0x000fc80003800005 */
[----:B------:R-:W-:-:S04]  /*05a0*/  VIADDMNMX.U32 R5, R20, R9, R5, PT ;  /* 0x0000000914057246 */ /* 0x000fc80003800005 */
[----:B0-----:R-:W-:-:S04]  /*05b0*/  VIADDMNMX.U32 R17, R17, R10, R5, PT ;  /* 0x0000000a11117246 */ /* 0x001fc80003800005 */
[----:B----4-:R-:W-:Y:S01]  /*05c0*/  VIADDMNMX.U32 R17, R4, R11, R17, PT ;  /* 0x0000000b04117246 */ /* 0x010fe20003800011 */
[----:B------:R-:W-:Y:S06]  /*05d0*/  @P0 BRA `(.L_x_2) ;  /* 0xfffffffc00a40947 */ /* 0x000fec000383ffff */
.L_x_1:
[----:B------:R-:W-:Y:S05]  /*05e0*/  @!P1 BRA `(.L_x_0) ;  /* 0x0000000000909947 */ /* 0x000fea0003800000 */
[----:B------:R-:W-:Y:S01]  /*05f0*/  ISETP.GE.U32.AND P0, PT, R25, 0x4, PT ;  /* 0x000000041900780c */ /* 0x000fe20003f06070 */
[----:B------:R-:W-:Y:S01]  /*0600*/  IMAD R14, R13, 0x4, R14 ;  /* 0x000000040d0e7824 */ /* 0x000fe200078e020e */
[----:B------:R-:W-:-:S04]  /*0610*/  LOP3.LUT R18, R0, 0x3, RZ, 0xc0, !PT ;  /* 0x0000000300127812 */ /* 0x000fc800078ec0ff */
[----:B------:R-:W-:-:S07]  /*0620*/  ISETP.NE.AND P1, PT, R18, RZ, PT ;  /* 0x000000ff1200720c */ /* 0x000fce0003f25270 */
[----:B------:R-:W-:Y:S06]  /*0630*/  @!P0 BRA `(.L_x_3) ;  /* 0x0000000000348947 */ /* 0x000fec0003800000 */
[C---:B------:R-:W-:Y:S02]  /*0640*/  IMAD R9, R15.reuse, 0x60, R14 ;  /* 0x000000600f097824 */ /* 0x040fe400078e020e */
[C---:B------:R-:W-:Y:S02]  /*0650*/  IMAD R8, R15.reuse, 0x4, R12 ;  /* 0x000000040f087824 */ /* 0x040fe400078e020c */
[----:B------:R-:W-:Y:S01]  /*0660*/  VIADD R15, R15, 0x4 ;  /* 0x000000040f0f7836 */ /* 0x000fe20000000000 */
[----:B------:R-:W-:Y:S04]  /*0670*/  LDS R10, [R9] ;  /* 0x00000000090a7984 */ /* 0x000fe80000000800 */
[----:B------:R-:W0:Y:S04]  /*0680*/  LDS.64 R6, [R8] ;  /* 0x0000000008067984 */ /* 0x000e280000000a00 */
[----:B------:R-:W1:Y:S04]  /*0690*/  LDS R11, [R9+0x60] ;  /* 0x00006000090b7984 */ /* 0x000e680000000800 */
[----:B------:R-:W-:Y:S04]  /*06a0*/  LDS R13, [R9+0xc0] ;  /* 0x0000c000090d7984 */ /* 0x000fe80000000800 */
[----:B------:R-:W2:Y:S04]  /*06b0*/  LDS.64 R4, [R8+0x8] ;  /* 0x0000080008047984 */ /* 0x000ea80000000a00 */
[----:B------:R-:W3:Y:S01]  /*06c0*/  LDS R16, [R9+0x120] ;  /* 0x0001200009107984 */ /* 0x000ee20000000800 */
[----:B0----5:R-:W-:-:S04]  /*06d0*/  VIADDMNMX.U32 R6, R10, R6, R17, PT ;  /* 0x000000060a067246 */ /* 0x021fc80003800011 */
[----:B-1----:R-:W-:-:S04]  /*06e0*/  VIADDMNMX.U32 R7, R11, R7, R6, PT ;  /* 0x000000070b077246 */ /* 0x002fc80003800006 */
[----:B--2---:R-:W-:-:S04]  /*06f0*/  VIADDMNMX.U32 R4, R13, R4, R7, PT ;  /* 0x000000040d047246 */ /* 0x004fc80003800007 */
[----:B---3--:R-:W-:-:S07]  /*0700*/  VIADDMNMX.U32 R17, R16, R5, R4, PT ;  /* 0x0000000510117246 */ /* 0x008fce0003800004 */
.L_x_3:
[----:B------:R-:W-:Y:S05]  /*0710*/  @!P1 BRA `(.L_x_0) ;  /* 0x0000000000449947 */ /* 0x000fea0003800000 */
[----:B------:R-:W-:Y:S02]  /*0720*/  ISETP.NE.AND P0, PT, R18, 0x1, PT ;  /* 0x000000011200780c */ /* 0x000fe40003f05270 */
[----:B------:R-:W-:-:S04]  /*0730*/  LOP3.LUT R0, R0, 0x1, RZ, 0xc0, !PT ;  /* 0x0000000100007812 */ /* 0x000fc800078ec0ff */
[----:B------:R-:W-:-:S07]  /*0740*/  ISETP.NE.U32.AND P1, PT, R0, 0x1, PT ;  /* 0x000000010000780c */ /* 0x000fce0003f25070 */
[----:B------:R-:W-:Y:S06]  /*0750*/  @!P0 BRA `(.L_x_4) ;  /* 0x0000000000208947 */ /* 0x000fec0003800000 */
[C---:B------:R-:W-:Y:S02]  /*0760*/  IMAD R6, R15.reuse, 0x60, R14 ;  /* 0x000000600f067824 */ /* 0x040fe400078e020e */
[C---:B------:R-:W-:Y:S02]  /*0770*/  IMAD R0, R15.reuse, 0x4, R12 ;  /* 0x000000040f007824 */ /* 0x040fe400078e020c */
[----:B------:R-:W-:Y:S01]  /*0780*/  VIADD R15, R15, 0x2 ;  /* 0x000000020f0f7836 */ /* 0x000fe20000000000 */
[----:B------:R-:W-:Y:S04]  /*0790*/  LDS R7, [R6] ;  /* 0x0000000006077984 */ /* 0x000fe80000000800 */
[----:B------:R-:W0:Y:S04]  /*07a0*/  LDS.64 R4, [R0] ;  /* 0x0000000000047984 */ /* 0x000e280000000a00 */
[----:B------:R-:W1:Y:S01]  /*07b0*/  LDS R8, [R6+0x60] ;  /* 0x0000600006087984 */ /* 0x000e620000000800 */
[----:B0----5:R-:W-:-:S04]  /*07c0*/  VIADDMNMX.U32 R4, R7, R4, R17, PT ;  /* 0x0000000407047246 */ /* 0x021fc80003800011 */
[----:B-1----:R-:W-:-:S07]  /*07d0*/  VIADDMNMX.U32 R17, R8, R5, R4, PT ;  /* 0x0000000508117246 */ /* 0x002fce0003800004 */
.L_x_4:
[C---:B------:R-:W-:Y:S02]  /*07e0*/  @!P1 IMAD R12, R15.reuse, 0x4, R12 ;  /* 0x000000040f0c9824 */ /* 0x040fe400078e020c */
[----:B------:R-:W-:-:S04]  /*07f0*/  @!P1 IMAD R14, R15, 0x60, R14 ;  /* 0x000000600f0e9824 */ /* 0x000fc800078e020e */
[----:B------:R-:W-:Y:S04]  /*0800*/  @!P1 LDS R12, [R12] ;  /* 0x000000000c0c9984 */ /* 0x000fe80000000800 */
[----:B------:R-:W0:Y:S02]  /*0810*/  @!P1 LDS R14, [R14] ;  /* 0x000000000e0e9984 */ /* 0x000e240000000800 */
[----:B0----5:R-:W-:-:S07]  /*0820*/  @!P1 VIADDMNMX.U32 R17, R14, R12, R17, PT ;  /* 0x0000000c0e119246 */ /* 0x021fce0003800011 */
.L_x_0:
[----:B-----5:R-:W-:Y:S01]  /*0830*/  STG.E desc[UR4][R2.64], R17 ;  /* 0x0000001102007986 */ /* 0x020fe2000c101904 */
[----:B------:R-:W-:Y:S05]  /*0840*/  EXIT ;  /* 0x000000000000794d */ /* 0x000fea0003800000 */
.L_x_5:
[----:B------:R-:W-:-:S00]  /*0850*/  BRA `(.L_x_5) ;  /* 0xfffffffc00fc7947 */ /* 0x000fc0000383ffff */
[----:B------:R-:W-:-:S00]  /*0860*/  NOP ;  /* 0x0000000000007918 */ /* 0x000fc00000000000 */
        /* <DEDUP_REMOVED lines=9> */
.L_x_21:


//--------------------- .text._Z7phase2bPjiiii    --------------------------
	.section	.text._Z7phase2bPjiiii,"ax",@progbits
	.align	128
        .global         _Z7phase2bPjiiii
        .type           _Z7phase2bPjiiii,@function
        .size           _Z7phase2bPjiiii,(.L_x_22 - _Z7phase2bPjiiii)
        .other          _Z7phase2bPjiiii,@"STO_CUDA_ENTRY STV_DEFAULT"
_Z7phase2bPjiiii:
.text._Z7phase2bPjiiii:
[----:B------:R-:W-:Y:S08]  /*0000*/  LDC R1, c[0x0][0x37c] ;  /* 0x0000df00ff017b82 */ /* 0x000ff00000000800 */
[----:B------:R-:W0:Y:S08]  /*0010*/  S2UR UR4, SR_CTAID.X ;  /* 0x00000000000479c3 */ /* 0x000e300000002500 */
[----:B------:R-:W0:Y:S02]  /*0020*/  LDC R9, c[0x0][0x388] ;  /* 0x0000e200ff097b82 */ /* 0x000e240000000800 */
[----:B0-----:R-:W-:-:S13]  /*0030*/  ISETP.NE.AND P0, PT, R9, UR4, PT ;  /* 0x0000000409007c0c */ /* 0x001fda000bf05270 */
[----:B------:R-:W-:Y:S05]  /*0040*/  @!P0 EXIT ;  /* 0x000000000000894d */ /* 0x000fea0003800000 */
[----:B------:R-:W0:Y:S01]  /*0050*/  S2R R0, SR_TID.Y ;  /* 0x0000000000007919 */ /* 0x000e220000002200 */
[----:B------:R-:W0:Y:S01]  /*0060*/  LDC R5, c[0x0][0x390] ;  /* 0x0000e400ff057b82 */ /* 0x000e220000000800 */
[----:B------:R-:W1:Y:S01]  /*0070*/  LDCU UR5, c[0x0][0x364] ;  /* 0x00006c80ff0577ac */ /* 0x000e620008000800 */
[----:B------:R-:W-:Y:S01]  /*0080*/  HFMA2 R14, -RZ, RZ, 9.059906005859375e-06, -0.0015869140625 ;  /* 0x00989680ff0e7431 */ /* 0x000fe200000001ff */
[----:B------:R-:W2:Y:S01]  /*0090*/  S2R R8, SR_TID.X ;  /* 0x0000000000087919 */ /* 0x000ea20000002100 */
[----:B------:R-:W3:Y:S04]  /*00a0*/  LDCU UR6, c[0x0][0x394] ;  /* 0x00007280ff0677ac */ /* 0x000ee80008000800 */
[----:B------:R-:W4:Y:S08]  /*00b0*/  LDC R6, c[0x0][0x38c] ;  /* 0x0000e300ff067b82 */ /* 0x000f300000000800 */
[----:B------:R-:W5:Y:S08]  /*00c0*/  LDC R4, c[0x0][0x360] ;  /* 0x0000d800ff047b82 */ /* 0x000f700000000800 */
[----:B------:R-:W3:Y:S01]  /*00d0*/  LDC.64 R2, c[0x0][0x380] ;  /* 0x0000e000ff027b82 */ /* 0x000ee20000000a00 */
[----:B0-----:R-:W-:-:S02]  /*00e0*/  IMAD.IADD R10, R0, 0x1, R5 ;  /* 0x00000001000a7824 */ /* 0x001fc400078e0205 */
[----:B--2---:R-:W-:-:S05]  /*00f0*/  IMAD.IADD R15, R8, 0x1, R5 ;  /* 0x00000001080f7824 */ /* 0x004fca00078e0205 */
[----:B------:R-:W-:-:S04]  /*0100*/  VIMNMX.U32 R7, PT, PT, R10, R15, !PT ;  /* 0x0000000f0a077248 */ /* 0x000fc80007fe0000 */
[----:B----4-:R-:W-:Y:S01]  /*0110*/  ISETP.GE.U32.AND P1, PT, R7, R6, PT ;  /* 0x000000060700720c */ /* 0x010fe20003f26070 */
[----:B-1----:R-:W-:Y:S02]  /*0120*/  IMAD R7, R9, UR5, R0 ;  /* 0x0000000509077c24 */ /* 0x002fe4000f8e0200 */
[----:B-----5:R-:W-:Y:S01]  /*0130*/  IMAD R9, R4, UR4, R8 ;  /* 0x0000000404097c24 */ /* 0x020fe2000f8e0208 */
[----:B------:R-:W0:Y:S01]  /*0140*/  LDCU.64 UR4, c[0x0][0x358] ;  /* 0x00006b00ff0477ac */ /* 0x000e220008000a00 */
[----:B---3--:R-:W-:-:S03]  /*0150*/  IMAD R11, R7, UR6, RZ ;  /* 0x00000006070b7c24 */ /* 0x008fc6000f8e02ff */
[----:B------:R-:W-:-:S05]  /*0160*/  VIMNMX R7, PT, PT, R7, R9, !PT ;  /* 0x0000000907077248 */ /* 0x000fca0007fe0100 */
[----:B------:R-:W-:Y:S01]  /*0170*/  @!P1 IMAD R13, R10, UR6, RZ ;  /* 0x000000060a0d9c24 */ /* 0x000fe2000f8e02ff */
[----:B------:R-:W-:-:S04]  /*0180*/  IADD3 R10, P0, PT, R11, R2, RZ ;  /* 0x000000020b0a7210 */ /* 0x000fc80007f1e0ff */
[----:B------:R-:W-:Y:S02]  /*0190*/  @!P1 IADD3 R12, P2, PT, R13, R2, RZ ;  /* 0x000000020d0c9210 */ /* 0x000fe40007f5e0ff */
[----:B------:R-:W-:Y:S02]  /*01a0*/  LEA.HI.X.SX32 R11, R11, R3, 0x1, P0 ;  /* 0x000000030b0b7211 */ /* 0x000fe400000f0eff */
[----:B------:R-:W-:Y:S01]  /*01b0*/  ISETP.GE.AND P0, PT, R7, R6, PT ;  /* 0x000000060700720c */ /* 0x000fe20003f06270 */
[----:B------:R-:W-:Y:S02]  /*01c0*/  @!P1 IMAD.X R13, RZ, RZ, R3, P2 ;  /* 0x000000ffff0d9224 */ /* 0x000fe400010e0603 */
[----:B------:R-:W-:-:S04]  /*01d0*/  IMAD.WIDE R2, R9, 0x4, R10 ;  /* 0x0000000409027825 */ /* 0x000fc800078e020a */
[----:B------:R-:W-:-:S04]  /*01e0*/  @!P1 IMAD.WIDE.U32 R12, R15, 0x4, R12 ;  /* 0x000000040f0c9825 */ /* 0x000fc800078e000c */
[----:B------:R-:W-:Y:S01]  /*01f0*/  IMAD.MOV.U32 R11, RZ, RZ, 0x989680 ;  /* 0x00989680ff0b7424 */ /* 0x000fe200078e00ff */
[----:B0-----:R0:W2:Y:S05]  /*0200*/  @!P1 LDG.E R14, desc[UR4][R12.64] ;  /* 0x000000040c0e9981 */ /* 0x0010aa000c1e1900 */
[----:B------:R-:W3:Y:S01]  /*0210*/  @!P0 LDG.E R11, desc[UR4][R2.64] ;  /* 0x00000004020b8981 */ /* 0x000ee2000c1e1900 */
[----:B------:R-:W-:Y:S01]  /*0220*/  MOV R7, 0x400 ;  /* 0x0000040000077802 */ /* 0x000fe20000000f00 */
[----:B------:R-:W-:Y:S01]  /*0230*/  IMAD.IADD R15, R4, 0x1, R5 ;  /* 0x00000001040f7824 */ /* 0x000fe200078e0205 */
[----:B------:R-:W-:Y:S01]  /*0240*/  SHF.L.U32 R8, R8, 0x2, RZ ;  /* 0x0000000208087819 */ /* 0x000fe200000006ff */
[----:B------:R-:W1:Y:S02]  /*0250*/  S2R R10, SR_CgaCtaId ;  /* 0x00000000000a7919 */ /* 0x000e640000008800 */
[----:B------:R-:W-:Y:S01]  /*0260*/  VIADD R9, R7, 0x900 ;  /* 0x0000090007097836 */ /* 0x000fe20000000000 */
[----:B------:R-:W-:-:S13]  /*0270*/  ISETP.GE.U32.AND P1, PT, R15, R6, PT ;  /* 0x000000060f00720c */ /* 0x000fda0003f26070 */
[----:B------:R-:W-:Y:S01]  /*0280*/  @P1 IMAD.IADD R4, R6, 0x1, -R5 ;  /* 0x0000000106041824 */ /* 0x000fe200078e0a05 */
[C---:B-1----:R-:W-:Y:S02]  /*0290*/  LEA R7, R10.reuse, R7, 0x18 ;  /* 0x000000070a077211 */ /* 0x042fe400078ec0ff */
[----:B------:R-:W-:-:S03]  /*02a0*/  LEA R9, R10, R9, 0x18 ;  /* 0x000000090a097211 */ /* 0x000fc600078ec0ff */
[C---:B------:R-:W-:Y:S02]  /*02b0*/  IMAD R17, R0.reuse, 0x60, R7 ;  /* 0x0000006000117824 */ /* 0x040fe400078e0207 */
[----:B------:R-:W-:Y:S02]  /*02c0*/  IMAD R19, R0, 0x60, R9 ;  /* 0x0000006000137824 */ /* 0x000fe400078e0209 */
[----:B0-----:R-:W-:Y:S02]  /*02d0*/  IMAD.IADD R13, R17, 0x1, R8 ;  /* 0x00000001110d7824 */ /* 0x001fe400078e0208 */
[----:B------:R-:W-:-:S03]  /*02e0*/  IMAD.IADD R10, R8, 0x1, R19 ;  /* 0x00000001080a7824 */ /* 0x000fc600078e0213 */
[----:B--2---:R0:W-:Y:S04]  /*02f0*/  STS [R13], R14 ;  /* 0x0000000e0d007388 */ /* 0x0041e80000000800 */
[----:B---3--:R0:W-:Y:S01]  /*0300*/  STS [R10], R11 ;  /* 0x0000000b0a007388 */ /* 0x0081e20000000800 */
[----:B------:R-:W-:Y:S05]  /*0310*/  @P0 EXIT ;  /* 0x000000000000094d */ /* 0x000fea0003800000 */
[----:B------:R-:W-:-:S13]  /*0320*/  ISETP.GE.AND P0, PT, R4, 0x1, PT ;  /* 0x000000010400780c */ /* 0x000fda0003f06270 */
[----:B------:R-:W-:Y:S05]  /*0330*/  @!P0 BRA `(.L_x_6) ;  /* 0x0000000400008947 */ /* 0x000fea0003800000 */
[----:B------:R-:W-:Y:S01]  /*0340*/  VIMNMX.U32 R6, PT, PT, R15, R6, PT ;  /* 0x000000060f067248 */ /* 0x000fe20003fe0000 */
[----:B0-----:R-:W-:-:S03]  /*0350*/  IMAD.MOV.U32 R13, RZ, RZ, RZ ;  /* 0x000000ffff0d7224 */ /* 0x001fc600078e00ff */
[----:B------:R-:W-:Y:S02]  /*0360*/  IADD3 R6, PT, PT, -R6, R5, RZ ;  /* 0x0000000506067210 */ /* 0x000fe40007ffe1ff */
[----:B------:R-:W-:Y:S02]  /*0370*/  LOP3.LUT R5, R4, 0x3, RZ, 0xc0, !PT ;  /* 0x0000000304057812 */ /* 0x000fe400078ec0ff */
[----:B------:R-:W-:Y:S02]  /*0380*/  ISETP.GT.U32.AND P1, PT, R6, -0x4, PT ;  /* 0xfffffffc0600780c */ /* 0x000fe40003f24070 */
[----:B------:R-:W-:-:S11]  /*0390*/  ISETP.NE.AND P0, PT, R5, RZ, PT ;  /* 0x000000ff0500720c */ /* 0x000fd60003f05270 */
[----:B------:R-:W-:Y:S05]  /*03a0*/  @P1 BRA `(.L_x_7) ;  /* 0x0000000000981947 */ /* 0x000fea0003800000 */
[----:B------:R-:W-:Y:S01]  /*03b0*/  LOP3.LUT R13, R4, 0x7ffffffc, RZ, 0xc0, !PT ;  /* 0x7ffffffc040d7812 */ /* 0x000fe200078ec0ff */
[----:B------:R-:W-:Y:S01]  /*03c0*/  VIADD R17, R17, 0x8 ;  /* 0x0000000811117836 */ /* 0x000fe20000000000 */
[----:B------:R-:W-:Y:S02]  /*03d0*/  IADD3 R6, PT, PT, R8, 0xc0, R9 ;  /* 0x000000c008067810 */ /* 0x000fe40007ffe009 */
[----:B------:R-:W-:-:S07]  /*03e0*/  IADD3 R4, PT, PT, -R13, RZ, RZ ;  /* 0x000000ff0d047210 */ /* 0x000fce0007ffe1ff */
.L_x_8:
[----:B------:R-:W-:Y:S01]  /*03f0*/  BAR.SYNC.DEFER_BLOCKING 0x0 ;  /* 0x0000000000007b1d */ /* 0x000fe20000010000 */
[----:B------:R-:W-:-:S05]  /*0400*/  VIADD R4, R4, 0x4 ;  /* 0x0000000404047836 */ /* 0x000fca0000000000 */
[----:B------:R-:W-:Y:S01]  /*0410*/  ISETP.NE.AND P2, PT, R4, RZ, PT ;  /* 0x000000ff0400720c */ /* 0x000fe20003f45270 */
[----:B0-----:R-:W-:Y:S04]  /*0420*/  LDS R12, [R6+-0xc0] ;  /* 0xffff4000060c7984 */ /* 0x001fe80000000800 */
[----:B------:R-:W0:Y:S04]  /*0430*/  LDS R15, [R17+-0x8] ;  /* 0xfffff800110f7984 */ /* 0x000e280000000800 */
[----:B------:R-:W1:Y:S01]  /*0440*/  LDS R11, [R10] ;  /* 0x000000000a0b7984 */ /* 0x000e620000000800 */
[----:B0-----:R-:W-:-:S05]  /*0450*/  IMAD.IADD R14, R12, 0x1, R15 ;  /* 0x000000010c0e7824 */ /* 0x001fca00078e020f */
[----:B-1----:R-:W-:-:S13]  /*0460*/  ISETP.GT.U32.AND P1, PT, R11, R14, PT ;  /* 0x0000000e0b00720c */ /* 0x002fda0003f24070 */
[----:B------:R-:W-:Y:S01]  /*0470*/  @P1 STS [R10], R14 ;  /* 0x0000000e0a001388 */ /* 0x000fe20000000800 */
[----:B------:R-:W-:Y:S06]  /*0480*/  BAR.SYNC.DEFER_BLOCKING 0x0 ;  /* 0x0000000000007b1d */ /* 0x000fec0000010000 */
[----:B------:R-:W-:Y:S04]  /*0490*/  LDS R12, [R6+-0x60] ;  /* 0xffffa000060c7984 */ /* 0x000fe80000000800 */
[----:B------:R-:W0:Y:S04]  /*04a0*/  LDS R15, [R17+-0x4] ;  /* 0xfffffc00110f7984 */ /* 0x000e280000000800 */
[----:B------:R-:W1:Y:S01]  /*04b0*/  LDS R11, [R10] ;  /* 0x000000000a0b7984 */ /* 0x000e620000000800 */
[----:B0-----:R-:W-:-:S05]  /*04c0*/  IMAD.IADD R16, R12, 0x1, R15 ;  /* 0x000000010c107824 */ /* 0x001fca00078e020f */
[----:B-1----:R-:W-:-:S13]  /*04d0*/  ISETP.GT.U32.AND P1, PT, R11, R16, PT ;  /* 0x000000100b00720c */ /* 0x002fda0003f24070 */
[----:B------:R-:W-:Y:S01]  /*04e0*/  @P1 STS [R10], R16 ;  /* 0x000000100a001388 */ /* 0x000fe20000000800 */
[----:B------:R-:W-:Y:S06]  /*04f0*/  BAR.SYNC.DEFER_BLOCKING 0x0 ;  /* 0x0000000000007b1d */ /* 0x000fec0000010000 */
[----:B------:R-:W-:Y:S04]  /*0500*/  LDS R12, [R6] ;  /* 0x00000000060c7984 */ /* 0x000fe80000000800 */
[----:B------:R-:W0:Y:S04]  /*0510*/  LDS R15, [R17] ;  /* 0x00000000110f7984 */ /* 0x000e280000000800 */
[----:B------:R-:W1:Y:S01]  /*0520*/  LDS R11, [R10] ;  /* 0x000000000a0b7984 */ /* 0x000e620000000800 */
[----:B0-----:R-:W-:-:S04]  /*0530*/  IADD3 R14, PT, PT, R12, R15, RZ ;  /* 0x0000000f0c0e7210 */ /* 0x001fc80007ffe0ff */
[----:B-1----:R-:W-:-:S13]  /*0540*/  ISETP.GT.U32.AND P1, PT, R11, R14, PT ;  /* 0x0000000e0b00720c */ /* 0x002fda0003f24070 */
[----:B------:R-:W-:Y:S01]  /*0550*/  @P1 STS [R10], R14 ;  /* 0x0000000e0a001388 */ /* 0x000fe20000000800 */
[----:B------:R-:W-:Y:S06]  /*0560*/  BAR.SYNC.DEFER_BLOCKING 0x0 ;  /* 0x0000000000007b1d */ /* 0x000fec0000010000 */
[----:B------:R0:W-:Y:S04]  /*0570*/  LDS R12, [R6+0x60] ;  /* 0x00006000060c7984 */ /* 0x0001e80000000800 */
[----:B------:R1:W2:Y:S04]  /*0580*/  LDS R15, [R17+0x4] ;  /* 0x00000400110f7984 */ /* 0x0002a80000000800 */
[----:B------:R-:W3:Y:S01]  /*0590*/  LDS R11, [R10] ;  /* 0x000000000a0b7984 */ /* 0x000ee20000000800 */
[----:B0-----:R-:W-:-:S02]  /*05a0*/  VIADD R6, R6, 0x180 ;  /* 0x0000018006067836 */ /* 0x001fc40000000000 */
[----:B-1----:R-:W-:Y:S02]  /*05b0*/  VIADD R17, R17, 0x10 ;  /* 0x0000001011117836 */ /* 0x002fe40000000000 */
[----:B--2---:R-:W-:-:S05]  /*05c0*/  IMAD.IADD R12, R12, 0x1, R15 ;  /* 0x000000010c0c7824 */ /* 0x004fca00078e020f */
[----:B---3--:R-:W-:-:S13]  /*05d0*/  ISETP.GT.U32.AND P1, PT, R11, R12, PT ;  /* 0x0000000c0b00720c */ /* 0x008fda0003f24070 */
[----:B------:R0:W-:Y:S01]  /*05e0*/  @P1 STS [R10], R12 ;  /* 0x0000000c0a001388 */ /* 0x0001e20000000800 */
[----:B------:R-:W-:Y:S01]  /*05f0*/  @P1 MOV R11, R12 ;  /* 0x0000000c000b1202 */ /* 0x000fe20000000f00 */
[----:B------:R-:W-:Y:S06]  /*0600*/  @P2 BRA `(.L_x_8) ;  /* 0xfffffffc00782947 */ /* 0x000fec000383ffff */
.L_x_7:
[----:B------:R-:W-:Y:S05]  /*0610*/  @!P0 BRA `(.L_x_6) ;  /* 0x0000000000488947 */ /* 0x000fea0003800000 */
[----:B------:R-:W-:Y:S01]  /*0620*/  IMAD R0, R0, 0x18, R13 ;  /* 0x0000001800007824 */ /* 0x000fe200078e020d */
[----:B------:R-:W-:Y:S01]  /*0630*/  IADD3 R5, PT, PT, -R5, RZ, RZ ;  /* 0x000000ff05057210 */ /* 0x000fe20007ffe1ff */
[----:B------:R-:W-:Y:S02]  /*0640*/  IMAD R8, R13, 0x60, R8 ;  /* 0x000000600d087824 */ /* 0x000fe400078e0208 */
[----:B------:R-:W-:Y:S02]  /*0650*/  IMAD.U32 R7, R0, 0x4, R7 ;  /* 0x0000000400077824 */ /* 0x000fe400078e0007 */
[----:B------:R-:W-:-:S07]  /*0660*/  IMAD.IADD R8, R9, 0x1, R8 ;  /* 0x0000000109087824 */ /* 0x000fce00078e0208 */
.L_x_9:
[----:B------:R-:W-:Y:S01]  /*0670*/  BAR.SYNC.DEFER_BLOCKING 0x0 ;  /* 0x0000000000007b1d */ /* 0x000fe20000010000 */
[----:B------:R-:W-:-:S05]  /*0680*/  VIADD R5, R5, 0x1 ;  /* 0x0000000105057836 */ /* 0x000fca0000000000 */
[----:B------:R-:W-:Y:S01]  /*0690*/  ISETP.NE.AND P1, PT, R5, RZ, PT ;  /* 0x000000ff0500720c */ /* 0x000fe20003f25270 */
[----:B-1----:R1:W-:Y:S04]  /*06a0*/  LDS R0, [R8] ;  /* 0x0000000008007984 */ /* 0x0023e80000000800 */
[----:B------:R2:W3:Y:S04]  /*06b0*/  LDS R9, [R7] ;  /* 0x0000000007097984 */ /* 0x0004e80000000800 */
[----:B------:R-:W4:Y:S01]  /*06c0*/  LDS R11, [R10] ;  /* 0x000000000a0b7984 */ /* 0x000f220000000800 */
[----:B-1----:R-:W-:Y:S01]  /*06d0*/  IADD3 R8, PT, PT, R8, 0x60, RZ ;  /* 0x0000006008087810 */ /* 0x002fe20007ffe0ff */
[----:B--2---:R-:W-:Y:S01]  /*06e0*/  VIADD R7, R7, 0x4 ;  /* 0x0000000407077836 */ /* 0x004fe20000000000 */
[----:B---3--:R-:W-:-:S04]  /*06f0*/  IADD3 R0, PT, PT, R0, R9, RZ ;  /* 0x0000000900007210 */ /* 0x008fc80007ffe0ff */
[----:B----4-:R-:W-:-:S13]  /*0700*/  ISETP.GT.U32.AND P0, PT, R11, R0, PT ;  /* 0x000000000b00720c */ /* 0x010fda0003f04070 */
[----:B------:R1:W-:Y:S01]  /*0710*/  @P0 STS [R10], R0 ;  /* 0x000000000a000388 */ /* 0x0003e20000000800 */
[----:B------:R-:W-:Y:S01]  /*0720*/  @P0 IMAD.MOV.U32 R11, RZ, RZ, R0 ;  /* 0x000000ffff0b0224 */ /* 0x000fe200078e0000 */
[----:B------:R-:W-:Y:S06]  /*0730*/  @P1 BRA `(.L_x_9) ;  /* 0xfffffffc00cc1947 */ /* 0x000fec000383ffff */
.L_x_6:
[----:B------:R-:W-:Y:S01]  /*0740*/  STG.E desc[UR4][R2.64], R11 ;  /* 0x0000000b02007986 */ /* 0x000fe2000c101904 */
[----:B------:R-:W-:Y:S05]  /*0750*/  EXIT ;  /* 0x000000000000794d */ /* 0x000fea0003800000 */
.L_x_10:
        /* <DEDUP_REMOVED lines=10> */
.L_x_22:


//--------------------- .text._Z7phase2aPjiiii    --------------------------
	.section	.text._Z7phase2aPjiiii,"ax",@progbits
	.align	128
        .global         _Z7phase2aPjiiii
        .type           _Z7phase2aPjiiii,@function
        .size           _Z7phase2aPjiiii,(.L_x_23 - _Z7phase2aPjiiii)
        .other          _Z7phase2aPjiiii,@"STO_CUDA_ENTRY STV_DEFAULT"
_Z7phase2aPjiiii:
.text._Z7phase2aPjiiii:
[----:B------:R-:W-:Y:S08]  /*0000*/  LDC R1, c[0x0][0x37c] ;  /* 0x0000df00ff017b82 */ /* 0x000ff00000000800 */
[----:B------:R-:W0:Y:S08]  /*0010*/  S2UR UR4, SR_CTAID.Y ;  /* 0x00000000000479c3 */ /* 0x000e300000002600 */
[----:B------:R-:W0:Y:S02]  /*0020*/  LDC R6, c[0x0][0x388] ;  /* 0x0000e200ff067b82 */ /* 0x000e240000000800 */
[----:B0-----:R-:W-:-:S13]  /*0030*/  ISETP.NE.AND P0, PT, R6, UR4, PT ;  /* 0x0000000406007c0c */ /* 0x001fda000bf05270 */
[----:B------:R-:W-:Y:S05]  /*0040*/  @!P0 EXIT ;  /* 0x000000000000894d */ /* 0x000fea0003800000 */
[----:B------:R-:W0:Y:S01]  /*0050*/  S2R R0, SR_TID.Y ;  /* 0x0000000000007919 */ /* 0x000e220000002200 */
[----:B------:R-:W0:Y:S01]  /*0060*/  LDCU UR11, c[0x0][0x390] ;  /* 0x00007200ff0b77ac */ /* 0x000e220008000800 */
[----:B------:R-:W1:Y:S01]  /*0070*/  LDC R5, c[0x0][0x364] ;  /* 0x0000d900ff057b82 */ /* 0x000e620000000800 */
[----:B------:R-:W2:Y:S01]  /*0080*/  S2R R11, SR_TID.X ;  /* 0x00000000000b7919 */ /* 0x000ea20000002100 */
[----:B------:R-:W3:Y:S01]  /*0090*/  LDCU UR12, c[0x0][0x38c] ;  /* 0x00007180ff0c77ac */ /* 0x000ee20008000800 */
[----:B------:R-:W4:Y:S05]  /*00a0*/  LDCU UR5, c[0x0][0x394] ;  /* 0x00007280ff0577ac */ /* 0x000f2a0008000800 */
[----:B------:R-:W5:Y:S01]  /*00b0*/  LDC.64 R2, c[0x0][0x380] ;  /* 0x0000e000ff027b82 */ /* 0x000f620000000a00 */
[----:B------:R-:W3:Y:S01]  /*00c0*/  LDCU UR10, c[0x0][0x360] ;  /* 0x00006c00ff0a77ac */ /* 0x000ee20008000800 */
[----:B------:R-:W5:Y:S01]  /*00d0*/  LDCU.64 UR8, c[0x0][0x358] ;  /* 0x00006b00ff0877ac */ /* 0x000f620008000a00 */
[----:B0-----:R-:W-:-:S02]  /*00e0*/  VIADD R4, R0, UR11 ;  /* 0x0000000b00047c36 */ /* 0x001fc40008000000 */
[----:B-1----:R-:W-:Y:S02]  /*00f0*/  IMAD R5, R5, UR4, R0 ;  /* 0x0000000405057c24 */ /* 0x002fe4000f8e0200 */
[----:B--2---:R-:W-:Y:S02]  /*0100*/  VIADD R7, R11, UR11 ;  /* 0x0000000b0b077c36 */ /* 0x004fe40008000000 */
[----:B----4-:R-:W-:Y:S02]  /*0110*/  IMAD R9, R5, UR5, RZ ;  /* 0x0000000505097c24 */ /* 0x010fe4000f8e02ff */
[----:B---3--:R-:W-:Y:S01]  /*0120*/  IMAD R6, R6, UR10, R11 ;  /* 0x0000000a06067c24 */ /* 0x008fe2000f8e020b */
[----:B------:R-:W-:-:S04]  /*0130*/  VIMNMX.U32 R8, PT, PT, R4, R7, !PT ;  /* 0x0000000704087248 */ /* 0x000fc80007fe0000 */
[----:B------:R-:W-:Y:S02]  /*0140*/  ISETP.GE.U32.AND P0, PT, R8, UR12, PT ;  /* 0x0000000c08007c0c */ /* 0x000fe4000bf06070 */
[----:B------:R-:W-:-:S11]  /*0150*/  VIMNMX R10, PT, PT, R5, R6, !PT ;  /* 0x00000006050a7248 */ /* 0x000fd60007fe0100 */
[----:B------:R-:W-:Y:S01]  /*0160*/  @!P0 IMAD R13, R4, UR5, RZ ;  /* 0x00000005040d8c24 */ /* 0x000fe2000f8e02ff */
[----:B-----5:R-:W-:-:S04]  /*0170*/  IADD3 R4, P2, PT, R9, R2, RZ ;  /* 0x0000000209047210 */ /* 0x020fc80007f5e0ff */
[----:B------:R-:W-:Y:S01]  /*0180*/  @!P0 IADD3 R8, P1, PT, R13, R2, RZ ;  /* 0x000000020d088210 */ /* 0x000fe20007f3e0ff */
[----:B------:R-:W-:Y:S01]  /*0190*/  IMAD.MOV.U32 R13, RZ, RZ, 0x989680 ;  /* 0x00989680ff0d7424 */ /* 0x000fe200078e00ff */
[-C--:B------:R-:W-:Y:S02]  /*01a0*/  LEA.HI.X.SX32 R5, R9, R3.reuse, 0x1, P2 ;  /* 0x0000000309057211 */ /* 0x080fe400010f0eff */
[----:B------:R-:W-:Y:S01]  /*01b0*/  ISETP.GE.AND P2, PT, R10, UR12, PT ;  /* 0x0000000c0a007c0c */ /* 0x000fe2000bf46270 */
[----:B------:R-:W-:Y:S01]  /*01c0*/  IMAD.MOV.U32 R10, RZ, RZ, 0x989680 ;  /* 0x00989680ff0a7424 */ /* 0x000fe200078e00ff */
[----:B------:R-:W-:Y:S01]  /*01d0*/  @!P0 IADD3.X R9, PT, PT, RZ, R3, RZ, P1, !PT ;  /* 0x00000003ff098210 */ /* 0x000fe20000ffe4ff */
[----:B------:R-:W-:-:S04]  /*01e0*/  IMAD.WIDE R2, R6, 0x4, R4 ;  /* 0x0000000406027825 */ /* 0x000fc800078e0204 */
[----:B------:R-:W-:-:S05]  /*01f0*/  @!P0 IMAD.WIDE.U32 R8, R7, 0x4, R8 ;  /* 0x0000000407088825 */ /* 0x000fca00078e0008 */
[----:B------:R-:W2:Y:S04]  /*0200*/  @!P0 LDG.E R10, desc[UR8][R8.64] ;  /* 0x00000008080a8981 */ /* 0x000ea8000c1e1900 */
[----:B------:R-:W3:Y:S01]  /*0210*/  @!P2 LDG.E R13, desc[UR8][R2.64] ;  /* 0x00000008020da981 */ /* 0x000ee2000c1e1900 */
[----:B------:R-:W-:Y:S01]  /*0220*/  MOV R5, 0x400 ;  /* 0x0000040000057802 */ /* 0x000fe20000000f00 */
[----:B------:R-:W-:Y:S01]  /*0230*/  UIADD3 UR6, UPT, UPT, UR10, UR11, URZ ;  /* 0x0000000b0a067290 */ /* 0x000fe2000fffe0ff */
[----:B------:R-:W-:Y:S01]  /*0240*/  IMAD.SHL.U32 R6, R11, 0x4, RZ ;  /* 0x000000040b067824 */ /* 0x000fe200078e00ff */
[----:B------:R-:W0:Y:S01]  /*0250*/  S2R R4, SR_CgaCtaId ;  /* 0x0000000000047919 */ /* 0x000e220000008800 */
[----:B------:R-:W-:Y:S01]  /*0260*/  IADD3 R7, PT, PT, R5, 0x900, RZ ;  /* 0x0000090005077810 */ /* 0x000fe20007ffe0ff */
[----:B------:R-:W-:-:S11]  /*0270*/  UISETP.GE.U32.AND UP0, UPT, UR6, UR12, UPT ;  /* 0x0000000c0600728c */ /* 0x000fd6000bf06070 */
[----:B------:R-:W-:Y:S01]  /*0280*/  @UP0 UIADD3 UR10, UPT, UPT, -UR11, UR12, URZ ;  /* 0x0000000c0b0a0290 */ /* 0x000fe2000fffe1ff */
[C---:B0-----:R-:W-:Y:S02]  /*0290*/  LEA R5, R4.reuse, R5, 0x18 ;  /* 0x0000000504057211 */ /* 0x041fe400078ec0ff */
[----:B------:R-:W-:-:S03]  /*02a0*/  LEA R7, R4, R7, 0x18 ;  /* 0x0000000704077211 */ /* 0x000fc600078ec0ff */
[C---:B------:R-:W-:Y:S02]  /*02b0*/  IMAD R11, R0.reuse, 0x60, R5 ;  /* 0x00000060000b7824 */ /* 0x040fe400078e0205 */
[----:B------:R-:W-:Y:S02]  /*02c0*/  IMAD R15, R0, 0x60, R7 ;  /* 0x00000060000f7824 */ /* 0x000fe400078e0207 */
[----:B------:R-:W-:-:S03]  /*02d0*/  IMAD.IADD R11, R11, 0x1, R6 ;  /* 0x000000010b0b7824 */ /* 0x000fc600078e0206 */
[----:B------:R-:W-:Y:S02]  /*02e0*/  IADD3 R4, PT, PT, R6, R15, RZ ;  /* 0x0000000f06047210 */ /* 0x000fe40007ffe0ff */
[----:B--2---:R0:W-:Y:S04]  /*02f0*/  STS [R11], R10 ;  /* 0x0000000a0b007388 */ /* 0x0041e80000000800 */
[----:B---3--:R0:W-:Y:S01]  /*0300*/  STS [R4], R13 ;  /* 0x0000000d04007388 */ /* 0x0081e20000000800 */
[----:B------:R-:W-:Y:S05]  /*0310*/  @P2 EXIT ;  /* 0x000000000000294d */ /* 0x000fea0003800000 */
[----:B------:R-:W-:-:S09]  /*0320*/  UISETP.GE.AND UP0, UPT, UR10, 0x1, UPT ;  /* 0x000000010a00788c */ /* 0x000fd2000bf06270 */
[----:B------:R-:W-:Y:S05]  /*0330*/  BRA.U !UP0, `(.L_x_11) ;  /* 0x0000000508087547 */ /* 0x000fea000b800000 */
[----:B------:R-:W-:Y:S01]  /*0340*/  UISETP.LT.U32.AND UP0, UPT, UR6, UR12, UPT ;  /* 0x0000000c0600728c */ /* 0x000fe2000bf01070 */
[----:B------:R-:W-:Y:S01]  /*0350*/  IMAD.MOV.U32 R9, RZ, RZ, RZ ;  /* 0x000000ffff097224 */ /* 0x000fe200078e00ff */
[----:B------:R-:W-:Y:S02]  /*0360*/  ULOP3.LUT UR5, UR10, 0x3, URZ, 0xc0, !UPT ;  /* 0x000000030a057892 */ /* 0x000fe4000f8ec0ff */
[----:B------:R-:W-:Y:S02]  /*0370*/  USEL UR4, UR6, UR12, UP0 ;  /* 0x0000000c06047287 */ /* 0x000fe40008000000 */
[----:B------:R-:W-:Y:S02]  /*0380*/  UISETP.NE.AND UP0, UPT, UR5, URZ, UPT ;  /* 0x000000ff0500728c */ /* 0x000fe4000bf05270 */
[----:B------:R-:W-:-:S04]  /*0390*/  UIADD3 UR4, UPT, UPT, -UR4, UR11, URZ ;  /* 0x0000000b04047290 */ /* 0x000fc8000fffe1ff */
[----:B------:R-:W-:-:S09]  /*03a0*/  UISETP.GT.U32.AND UP1, UPT, UR4, -0x4, UPT ;  /* 0xfffffffc0400788c */ /* 0x000fd2000bf24070 */
[----:B------:R-:W-:Y:S05]  /*03b0*/  BRA.U UP1, `(.L_x_12) ;  /* 0x00000001019c7547 */ /* 0x000fea000b800000 */
[----:B------:R-:W-:Y:S01]  /*03c0*/  ULOP3.LUT UR4, UR10, 0x7ffffffc, URZ, 0xc0, !UPT ;  /* 0x7ffffffc0a047892 */ /* 0x000fe2000f8ec0ff */
[----:B------:R-:W-:Y:S01]  /*03d0*/  VIADD R15, R15, 0x8 ;  /* 0x000000080f0f7836 */ /* 0x000fe20000000000 */
[----:B------:R-:W-:Y:S02]  /*03e0*/  IADD3 R8, PT, PT, R6, 0xc0, R5 ;  /* 0x000000c006087810 */ /* 0x000fe40007ffe005 */
[----:B------:R-:W-:Y:S02]  /*03f0*/  UIADD3 UR7, UPT, UPT, -UR4, URZ, URZ ;  /* 0x000000ff04077290 */ /* 0x000fe4000fffe1ff */
[----:B------:R-:W-:-:S10]  /*0400*/  MOV R9, UR4 ;  /* 0x0000000400097c02 */ /* 0x000fd40008000f00 */
.L_x_13:
[----:B------:R-:W-:Y:S01]  /*0410*/  BAR.SYNC.DEFER_BLOCKING 0x0 ;  /* 0x0000000000007b1d */ /* 0x000fe20000010000 */
[----:B------:R-:W-:-:S04]  /*0420*/  UIADD3 UR7, UPT, UPT, UR7, 0x4, URZ ;  /* 0x0000000407077890 */ /* 0x000fc8000fffe0ff */
[----:B------:R-:W-:Y:S01]  /*0430*/  UISETP.NE.AND UP1, UPT, UR7, URZ, UPT ;  /* 0x000000ff0700728c */ /* 0x000fe2000bf25270 */
[----:B0-----:R-:W-:Y:S04]  /*0440*/  LDS R11, [R15+-0x8] ;  /* 0xfffff8000f0b7984 */ /* 0x001fe80000000800 */
[----:B------:R-:W0:Y:S04]  /*0450*/  LDS R12, [R8+-0xc0] ;  /* 0xffff4000080c7984 */ /* 0x000e280000000800 */
[----:B-1----:R-:W1:Y:S01]  /*0460*/  LDS R10, [R4] ;  /* 0x00000000040a7984 */ /* 0x002e620000000800 */
        /* <DEDUP_REMOVED lines=21> */
[----:B0-----:R-:W-:Y:S01]  /*05c0*/  VIADD R15, R15, 0x10 ;  /* 0x000000100f0f7836 */ /* 0x001fe20000000000 */
[----:B-1----:R-:W-:Y:S01]  /*05d0*/  IADD3 R8, PT, PT, R8, 0x180, RZ ;  /* 0x0000018008087810 */ /* 0x002fe20007ffe0ff */
[----:B--2---:R-:W-:-:S05]  /*05e0*/  IMAD.IADD R10, R10, 0x1, R11 ;  /* 0x000000010a0a7824 */ /* 0x004fca00078e020b */
[----:B---3--:R-:W-:-:S13]  /*05f0*/  ISETP.GT.U32.AND P0, PT, R13, R10, PT ;  /* 0x0000000a0d00720c */ /* 0x008fda0003f04070 */
[----:B------:R1:W-:Y:S01]  /*0600*/  @P0 STS [R4], R10 ;  /* 0x0000000a04000388 */ /* 0x0003e20000000800 */
[----:B------:R-:W-:Y:S01]  /*0610*/  @P0 MOV R13, R10 ;  /* 0x0000000a000d0202 */ /* 0x000fe20000000f00 */
[----:B------:R-:W-:Y:S06]  /*0620*/  BRA.U UP1, `(.L_x_13) ;  /* 0xfffffffd01787547 */ /* 0x000fec000b83ffff */
.L_x_12:
[----:B------:R-:W-:Y:S05]  /*0630*/  BRA.U !UP0, `(.L_x_11) ;  /* 0x0000000108487547 */ /* 0x000fea000b800000 */
[----:B------:R-:W-:Y:S01]  /*0640*/  IMAD R0, R0, 0x18, R9 ;  /* 0x0000001800007824 */ /* 0x000fe200078e0209 */
[----:B------:R-:W-:Y:S01]  /*0650*/  UIADD3 UR5, UPT, UPT, -UR5, URZ, URZ ;  /* 0x000000ff05057290 */ /* 0x000fe2000fffe1ff */
[----:B------:R-:W-:-:S03]  /*0660*/  IMAD R6, R9, 0x60, R6 ;  /* 0x0000006009067824 */ /* 0x000fc600078e0206 */
[----:B------:R-:W-:Y:S01]  /*0670*/  LEA R7, R0, R7, 0x2 ;  /* 0x0000000700077211 */ /* 0x000fe200078e10ff */
[----:B------:R-:W-:-:S07]  /*0680*/  IMAD.IADD R5, R5, 0x1, R6 ;  /* 0x0000000105057824 */ /* 0x000fce00078e0206 */
.L_x_14:
[----:B------:R-:W-:Y:S01]  /*0690*/  BAR.SYNC.DEFER_BLOCKING 0x0 ;  /* 0x0000000000007b1d */ /* 0x000fe20000010000 */
[----:B------:R-:W-:-:S04]  /*06a0*/  UIADD3 UR5, UPT, UPT, UR5, 0x1, URZ ;  /* 0x0000000105057890 */ /* 0x000fc8000fffe0ff */
[----:B------:R-:W-:Y:S01]  /*06b0*/  UISETP.NE.AND UP0, UPT, UR5, URZ, UPT ;  /* 0x000000ff0500728c */ /* 0x000fe2000bf05270 */
[----:B--2---:R2:W-:Y:S04]  /*06c0*/  LDS R0, [R7] ;  /* 0x0000000007007984 */ /* 0x0045e80000000800 */
[----:B------:R3:W4:Y:S04]  /*06d0*/  LDS R9, [R5] ;  /* 0x0000000005097984 */ /* 0x0007280000000800 */
[----:B0-----:R-:W0:Y:S01]  /*06e0*/  LDS R13, [R4] ;  /* 0x00000000040d7984 */ /* 0x001e220000000800 */
[----:B--2---:R-:W-:Y:S01]  /*06f0*/  VIADD R7, R7, 0x4 ;  /* 0x0000000407077836 */ /* 0x004fe20000000000 */
[----:B---3--:R-:W-:Y:S01]  /*0700*/  IADD3 R5, PT, PT, R5, 0x60, RZ ;  /* 0x0000006005057810 */ /* 0x008fe20007ffe0ff */
[----:B----4-:R-:W-:-:S05]  /*0710*/  IMAD.IADD R0, R0, 0x1, R9 ;  /* 0x0000000100007824 */ /* 0x010fca00078e0209 */
[----:B0-----:R-:W-:-:S13]  /*0720*/  ISETP.GT.U32.AND P0, PT, R13, R0, PT ;  /* 0x000000000d00720c */ /* 0x001fda0003f04070 */
[----:B------:R2:W-:Y:S01]  /*0730*/  @P0 STS [R4], R0 ;  /* 0x0000000004000388 */ /* 0x0005e20000000800 */
[----:B------:R-:W-:Y:S01]  /*0740*/  @P0 MOV R13, R0 ;  /* 0x00000000000d0202 */ /* 0x000fe20000000f00 */
[----:B------:R-:W-:Y:S06]  /*0750*/  BRA.U UP0, `(.L_x_14) ;  /* 0xfffffffd00cc7547 */ /* 0x000fec000b83ffff */
.L_x_11:
[----:B------:R-:W-:Y:S01]  /*0760*/  STG.E desc[UR8][R2.64], R13 ;  /* 0x0000000d02007986 */ /* 0x000fe2000c101908 */
[----:B------:R-:W-:Y:S05]  /*0770*/  EXIT ;  /* 0x000000000000794d */ /* 0x000fea0003800000 */
.L_x_15:
        /* <DEDUP_REMOVED lines=16> */
.L_x_23:


//--------------------- .text._Z6phase1Pjiiii     --------------------------
	.section	.text._Z6phase1Pjiiii,"ax",@progbits
	.align	128
        .global         _Z6phase1Pjiiii
        .type           _Z6phase1Pjiiii,@function
        .size           _Z6phase1Pjiiii,(.L_x_24 - _Z6phase1Pjiiii)
        .other          _Z6phase1Pjiiii,@"STO_CUDA_ENTRY STV_DEFAULT"
_Z6phase1Pjiiii:
.text._Z6phase1Pjiiii:
[----:B------:R-:W-:Y:S01]  /*0000*/  LDC R1, c[0x0][0x37c] ;  /* 0x0000df00ff017b82 */ /* 0x000fe20000000800 */
[----:B------:R-:W0:Y:S01]  /*0010*/  S2R R0, SR_TID.Y ;  /* 0x0000000000007919 */ /* 0x000e220000002200 */
[----:B------:R-:W0:Y:S01]  /*0020*/  LDCU UR7, c[0x0][0x390] ;  /* 0x00007200ff0777ac */ /* 0x000e220008000800 */
[----:B------:R-:W1:Y:S01]  /*0030*/  S2R R7, SR_TID.X ;  /* 0x0000000000077919 */ /* 0x000e620000002100 */
[----:B------:R-:W2:Y:S01]  /*0040*/  LDCU UR10, c[0x0][0x38c] ;  /* 0x00007180ff0a77ac */ /* 0x000ea20008000800 */
[----:B0-----:R-:W-:Y:S02]  /*0050*/  VIADD R2, R0, UR7 ;  /* 0x0000000700027c36 */ /* 0x001fe40008000000 */
[----:B-1----:R-:W-:-:S05]  /*0060*/  VIADD R5, R7, UR7 ;  /* 0x0000000707057c36 */ /* 0x002fca0008000000 */
[----:B------:R-:W-:-:S04]  /*0070*/  VIMNMX R3, PT, PT, R2, R5, !PT ;  /* 0x0000000502037248 */ /* 0x000fc80007fe0100 */
[----:B--2---:R-:W-:-:S13]  /*0080*/  ISETP.GE.AND P0, PT, R3, UR10, PT ;  /* 0x0000000a03007c0c */ /* 0x004fda000bf06270 */
[----:B------:R-:W-:Y:S05]  /*0090*/  @P0 EXIT ;  /* 0x000000000000094d */ /* 0x000fea0003800000 */
[----:B------:R-:W0:Y:S01]  /*00a0*/  LDCU UR4, c[0x0][0x394] ;  /* 0x00007280ff0477ac */ /* 0x000e220008000800 */
[----:B------:R-:W1:Y:S01]  /*00b0*/  LDCU.64 UR12, c[0x0][0x380] ;  /* 0x00007000ff0c77ac */ /* 0x000e620008000a00 */
[----:B------:R-:W2:Y:S01]  /*00c0*/  LDCU.64 UR8, c[0x0][0x358] ;  /* 0x00006b00ff0877ac */ /* 0x000ea20008000a00 */
[----:B0-----:R-:W-:-:S05]  /*00d0*/  IMAD R3, R2, UR4, RZ ;  /* 0x0000000402037c24 */ /* 0x001fca000f8e02ff */
[----:B-1----:R-:W-:-:S04]  /*00e0*/  IADD3 R2, P0, PT, R3, UR12, RZ ;  /* 0x0000000c03027c10 */ /* 0x002fc8000ff1e0ff */
[----:B------:R-:W-:-:S03]  /*00f0*/  LEA.HI.X.SX32 R3, R3, UR13, 0x1, P0 ;  /* 0x0000000d03037c11 */ /* 0x000fc600080f0eff */
[----:B------:R-:W-:-:S05]  /*0100*/  IMAD.WIDE R2, R5, 0x4, R2 ;  /* 0x0000000405027825 */ /* 0x000fca00078e0202 */
[----:B--2---:R-:W2:Y:S01]  /*0110*/  LDG.E R9, desc[UR8][R2.64] ;  /* 0x0000000802097981 */ /* 0x004ea2000c1e1900 */
[----:B------:R-:W0:Y:S01]  /*0120*/  LDCU UR6, c[0x0][0x360] ;  /* 0x00006c00ff0677ac */ /* 0x000e220008000800 */
[----:B------:R-:W-:Y:S01]  /*0130*/  MOV R5, 0x400 ;  /* 0x0000040000057802 */ /* 0x000fe20000000f00 */
[----:B------:R-:W1:Y:S01]  /*0140*/  S2R R4, SR_CgaCtaId ;  /* 0x0000000000047919 */ /* 0x000e620000008800 */
[----:B------:R-:W-:Y:S01]  /*0150*/  SHF.L.U32 R7, R7, 0x2, RZ ;  /* 0x0000000207077819 */ /* 0x000fe200000006ff */
[----:B0-----:R-:W-:-:S04]  /*0160*/  UIADD3 UR4, UPT, UPT, UR6, UR7, URZ ;  /* 0x0000000706047290 */ /* 0x001fc8000fffe0ff */
[----:B------:R-:W-:-:S11]  /*0170*/  UISETP.GE.U32.AND UP0, UPT, UR4, UR10, UPT ;  /* 0x0000000a0400728c */ /* 0x000fd6000bf06070 */
[----:B------:R-:W-:Y:S01]  /*0180*/  @UP0 UIADD3 UR6, UPT, UPT, -UR7, UR10, URZ ;  /* 0x0000000a07060290 */ /* 0x000fe2000fffe1ff */
[----:B-1----:R-:W-:-:S03]  /*0190*/  LEA R5, R4, R5, 0x18 ;  /* 0x0000000504057211 */ /* 0x002fc600078ec0ff */
[----:B------:R-:W-:Y:S02]  /*01a0*/  UISETP.GE.AND UP0, UPT, UR6, 0x1, UPT ;  /* 0x000000010600788c */ /* 0x000fe4000bf06270 */
[----:B------:R-:W-:-:S04]  /*01b0*/  IMAD R6, R0, 0x60, R5 ;  /* 0x0000006000067824 */ /* 0x000fc800078e0205 */
[----:B------:R-:W-:-:S05]  /*01c0*/  IMAD.IADD R4, R6, 0x1, R7 ;  /* 0x0000000106047824 */ /* 0x000fca00078e0207 */
[----:B--2---:R0:W-:Y:S01]  /*01d0*/  STS [R4], R9 ;  /* 0x0000000904007388 */ /* 0x0041e20000000800 */
        /* <DEDUP_REMOVED lines=10> */
[----:B------:R-:W-:Y:S02]  /*0280*/  IADD3 R6, PT, PT, R6, 0x8, RZ ;  /* 0x0000000806067810 */ /* 0x000fe40007ffe0ff */
[----:B------:R-:W-:Y:S01]  /*0290*/  IADD3 R10, PT, PT, R7, 0xc0, R5 ;  /* 0x000000c0070a7810 */ /* 0x000fe20007ffe005 */
[----:B------:R-:W-:Y:S02]  /*02a0*/  UIADD3 UR6, UPT, UPT, -UR4, URZ, URZ ;  /* 0x000000ff04067290 */ /* 0x000fe4000fffe1ff */
[----:B------:R-:W-:-:S10]  /*02b0*/  IMAD.U32 R8, RZ, RZ, UR4 ;  /* 0x00000004ff087e24 */ /* 0x000fd4000f8e00ff */
.L_x_18:
[----:B------:R-:W-:Y:S01]  /*02c0*/  BAR.SYNC.DEFER_BLOCKING 0x0 ;  /* 0x0000000000007b1d */ /* 0x000fe20000010000 */
[----:B------:R-:W-:-:S04]  /*02d0*/  UIADD3 UR6, UPT, UPT, UR6, 0x4, URZ ;  /* 0x0000000406067890 */ /* 0x000fc8000fffe0ff */
[----:B------:R-:W-:Y:S01]  /*02e0*/  UISETP.NE.AND UP1, UPT, UR6, URZ, UPT ;  /* 0x000000ff0600728c */ /* 0x000fe2000bf25270 */
[----:B-1----:R-:W-:Y:S04]  /*02f0*/  LDS R11, [R6+-0x8] ;  /* 0xfffff800060b7984 */ /* 0x002fe80000000800 */
[----:B------:R-:W1:Y:S04]  /*0300*/  LDS R12, [R10+-0xc0] ;  /* 0xffff40000a0c7984 */ /* 0x000e680000000800 */
[----:B0-----:R-:W0:Y:S01]  /*0310*/  LDS R9, [R4] ;  /* 0x0000000004097984 */ /* 0x001e220000000800 */
[----:B-1----:R-:W-:-:S05]  /*0320*/  IMAD.IADD R13, R11, 0x1, R12 ;  /* 0x000000010b0d7824 */ /* 0x002fca00078e020c */
[----:B0-----:R-:W-:-:S13]  /*0330*/  ISETP.GT.U32.AND P0, PT, R9, R13, PT ;  /* 0x0000000d0900720c */ /* 0x001fda0003f04070 */
[----:B------:R-:W-:Y:S01]  /*0340*/  @P0 STS [R4], R13 ;  /* 0x0000000d04000388 */ /* 0x000fe20000000800 */
[----:B------:R-:W-:Y:S06]  /*0350*/  BAR.SYNC.DEFER_BLOCKING 0x0 ;  /* 0x0000000000007b1d */ /* 0x000fec0000010000 */
[----:B------:R-:W-:Y:S04]  /*0360*/  LDS R11, [R6+-0x4] ;  /* 0xfffffc00060b7984 */ /* 0x000fe80000000800 */
[----:B------:R-:W0:Y:S04]  /*0370*/  LDS R12, [R10+-0x60] ;  /* 0xffffa0000a0c7984 */ /* 0x000e280000000800 */
[----:B------:R-:W1:Y:S01]  /*0380*/  LDS R9, [R4] ;  /* 0x0000000004097984 */ /* 0x000e620000000800 */
[----:B0-----:R-:W-:-:S04]  /*0390*/  IADD3 R14, PT, PT, R11, R12, RZ ;  /* 0x0000000c0b0e7210 */ /* 0x001fc80007ffe0ff */
[----:B-1----:R-:W-:-:S13]  /*03a0*/  ISETP.GT.U32.AND P0, PT, R9, R14, PT ;  /* 0x0000000e0900720c */ /* 0x002fda0003f04070 */
[----:B------:R-:W-:Y:S01]  /*03b0*/  @P0 STS [R4], R14 ;  /* 0x0000000e04000388 */ /* 0x000fe20000000800 */
[----:B------:R-:W-:Y:S06]  /*03c0*/  BAR.SYNC.DEFER_BLOCKING 0x0 ;  /* 0x0000000000007b1d */ /* 0x000fec0000010000 */
[----:B------:R-:W-:Y:S04]  /*03d0*/  LDS R11, [R6] ;  /* 0x00000000060b7984 */ /* 0x000fe80000000800 */
[----:B------:R-:W0:Y:S04]  /*03e0*/  LDS R12, [R10] ;  /* 0x000000000a0c7984 */ /* 0x000e280000000800 */
[----:B------:R-:W1:Y:S01]  /*03f0*/  LDS R9, [R4] ;  /* 0x0000000004097984 */ /* 0x000e620000000800 */
[----:B0-----:R-:W-:-:S05]  /*0400*/  IMAD.IADD R13, R11, 0x1, R12 ;  /* 0x000000010b0d7824 */ /* 0x001fca00078e020c */
        /* <DEDUP_REMOVED lines=13> */
.L_x_17:
[----:B------:R-:W-:Y:S05]  /*04e0*/  BRA.U !UP0, `(.L_x_16) ;  /* 0x0000000108487547 */ /* 0x000fea000b800000 */
[----:B------:R-:W-:Y:S01]  /*04f0*/  IMAD R6, R8, 0x60, R7 ;  /* 0x0000006008067824 */ /* 0x000fe200078e0207 */
[----:B------:R-:W-:Y:S01]  /*0500*/  UIADD3 UR5, UPT, UPT, -UR5, URZ, URZ ;  /* 0x000000ff05057290 */ /* 0x000fe2000fffe1ff */
[----:B------:R-:W-:Y:S02]  /*0510*/  IMAD R0, R0, 0x18, R8 ;  /* 0x0000001800007824 */ /* 0x000fe400078e0208 */
[----:B------:R-:W-:-:S03]  /*0520*/  IMAD.IADD R6, R5, 0x1, R6 ;  /* 0x0000000105067824 */ /* 0x000fc600078e0206 */
[----:B------:R-:W-:-:S07]  /*0530*/  LEA R5, R0, R5, 0x2 ;  /* 0x0000000500057211 */ /* 0x000fce00078e10ff */
.L_x_19:
        /* <DEDUP_REMOVED lines=13> */
.L_x_16:
[----:B------:R-:W-:Y:S01]  /*0610*/  STG.E desc[UR8][R2.64], R9 ;  /* 0x0000000902007986 */ /* 0x000fe2000c101908 */
[----:B------:R-:W-:Y:S05]  /*0620*/  EXIT ;  /* 0x000000000000794d */ /* 0x000fea0003800000 */
.L_x_20:
        /* <DEDUP_REMOVED lines=13> */
.L_x_24:


//--------------------- .nv.shared._Z6phase3Pjiiiii --------------------------
	.section	.nv.shared._Z6phase3Pjiiiii,"aw",@nobits
	.sectionflags	@""
	.align	4
.nv.shared._Z6phase3Pjiiiii:
	.zero		5632


//--------------------- .nv.shared.reserved.0     --------------------------
	.section	.nv.shared.reserved.0,"aw",@nobits
	.weak		__nv_reservedSMEM_offset_0_alias
	.size		__nv_reservedSMEM_offset_0_alias, 0, 64
	.other		__nv_reservedSMEM_offset_0_alias,@"STO_CUDA_RESERVED_SHARED STV_DEFAULT"
__nv_reservedSMEM_offset_0_alias:
	.zero		0
	.zero		64


//--------------------- .nv.shared._Z7phase2bPjiiii --------------------------
	.section	.nv.shared._Z7phase2bPjiiii,"aw",@nobits
	.sectionflags	@""
	.align	4
.nv.shared._Z7phase2bPjiiii:
	.zero		5632


//--------------------- .nv.shared._Z7phase2aPjiiii --------------------------
	.section	.nv.shared._Z7phase2aPjiiii,"aw",@nobits
	.sectionflags	@""
	.align	4
.nv.shared._Z7phase2aPjiiii:
	.zero		5632


//--------------------- .nv.shared._Z6phase1Pjiiii --------------------------
	.section	.nv.shared._Z6phase1Pjiiii,"aw",@nobits
	.sectionflags	@""
	.align	4
.nv.shared._Z6phase1Pjiiii:
	.zero		3328


//--------------------- .nv.constant0._Z6phase3Pjiiiii --------------------------
	.section	.nv.constant0._Z6phase3Pjiiiii,"a",@progbits
	.sectionflags	@""
	.align	4
.nv.constant0._Z6phase3Pjiiiii:
	.zero		924


//--------------------- .nv.constant0._Z7phase2bPjiiii --------------------------
	.section	.nv.constant0._Z7phase2bPjiiii,"a",@progbits
	.sectionflags	@""
	.align	4
.nv.constant0._Z7phase2bPjiiii:
	.zero		920


//--------------------- .nv.constant0._Z7phase2aPjiiii --------------------------
	.section	.nv.constant0._Z7phase2aPjiiii,"a",@progbits
	.sectionflags	@""
	.align	4
.nv.constant0._Z7phase2aPjiiii:
	.zero		920


//--------------------- .nv.constant0._Z6phase1Pjiiii --------------------------
	.section	.nv.constant0._Z6phase1Pjiiii,"a",@progbits
	.sectionflags	@""
	.align	4
.nv.constant0._Z6phase1Pjiiii:
	.zero		920


//--------------------- SYMBOLS --------------------------

	.type		.nv.reservedSmem.offset0,@object
	.size		.nv.reservedSmem.offset0,0x4
	.type		.nv.reservedSmem.cap,@object
	.size		.nv.reservedSmem.cap,0x4
